//
// Generated by NVIDIA NVVM Compiler
//
// Compiler Build ID: CL-36424714
// Cuda compilation tools, release 13.0, V13.0.88
// Based on NVVM 20.0.0
//

.version 9.0
.target sm_100
.address_size 64

	// .globl	_Z22CUDA_BFS_KERNEL_CG_NEWP4NodePiPsPbS1_
.global .align 4 .b8 ftr_EQ[14336];
.global .align 4 .b8 ftr_FQ[65536];
.global .align 4 .u32 ftr_size_EQ;
.global .align 4 .u32 ftr_size_FQ;
.global .align 4 .u32 NODE_i;
// _ZZ22CUDA_BFS_KERNEL_CG_NEWP4NodePiPsPbS1_E6ftr_AQ has been demoted
// _ZZ22CUDA_BFS_KERNEL_CG_NEWP4NodePiPsPbS1_E6ftr_BQ has been demoted
// _ZZ22CUDA_BFS_KERNEL_CG_NEWP4NodePiPsPbS1_E6ftr_CQ has been demoted
// _ZZ22CUDA_BFS_KERNEL_CG_NEWP4NodePiPsPbS1_E6ftr_DQ has been demoted
// _ZZ22CUDA_BFS_KERNEL_CG_NEWP4NodePiPsPbS1_E11ftr_size_AQ has been demoted
// _ZZ22CUDA_BFS_KERNEL_CG_NEWP4NodePiPsPbS1_E11ftr_size_BQ has been demoted
// _ZZ22CUDA_BFS_KERNEL_CG_NEWP4NodePiPsPbS1_E11ftr_size_CQ has been demoted
// _ZZ22CUDA_BFS_KERNEL_CG_NEWP4NodePiPsPbS1_E11ftr_size_DQ has been demoted
// _ZZ22CUDA_BFS_KERNEL_CG_NEWP4NodePiPsPbS1_E6node_i has been demoted

.visible .entry _Z22CUDA_BFS_KERNEL_CG_NEWP4NodePiPsPbS1_(
	.param .u64 .ptr .align 1 _Z22CUDA_BFS_KERNEL_CG_NEWP4NodePiPsPbS1__param_0,
	.param .u64 .ptr .align 1 _Z22CUDA_BFS_KERNEL_CG_NEWP4NodePiPsPbS1__param_1,
	.param .u64 .ptr .align 1 _Z22CUDA_BFS_KERNEL_CG_NEWP4NodePiPsPbS1__param_2,
	.param .u64 .ptr .align 1 _Z22CUDA_BFS_KERNEL_CG_NEWP4NodePiPsPbS1__param_3,
	.param .u64 .ptr .align 1 _Z22CUDA_BFS_KERNEL_CG_NEWP4NodePiPsPbS1__param_4
)
{
	.reg .pred 	%p<97>;
	.reg .b16 	%rs<48>;
	.reg .b32 	%r<350>;
	.reg .b64 	%rd<118>;
	// demoted variable
	.shared .align 4 .b8 _ZZ22CUDA_BFS_KERNEL_CG_NEWP4NodePiPsPbS1_E6ftr_AQ[14336];
	// demoted variable
	.shared .align 4 .b8 _ZZ22CUDA_BFS_KERNEL_CG_NEWP4NodePiPsPbS1_E6ftr_BQ[14336];
	// demoted variable
	.shared .align 4 .b8 _ZZ22CUDA_BFS_KERNEL_CG_NEWP4NodePiPsPbS1_E6ftr_CQ[10240];
	// demoted variable
	.shared .align 4 .b8 _ZZ22CUDA_BFS_KERNEL_CG_NEWP4NodePiPsPbS1_E6ftr_DQ[6144];
	// demoted variable
	.shared .align 4 .u32 _ZZ22CUDA_BFS_KERNEL_CG_NEWP4NodePiPsPbS1_E11ftr_size_AQ;
	// demoted variable
	.shared .align 4 .u32 _ZZ22CUDA_BFS_KERNEL_CG_NEWP4NodePiPsPbS1_E11ftr_size_BQ;
	// demoted variable
	.shared .align 4 .u32 _ZZ22CUDA_BFS_KERNEL_CG_NEWP4NodePiPsPbS1_E11ftr_size_CQ;
	// demoted variable
	.shared .align 4 .u32 _ZZ22CUDA_BFS_KERNEL_CG_NEWP4NodePiPsPbS1_E11ftr_size_DQ;
	// demoted variable
	.shared .align 4 .u32 _ZZ22CUDA_BFS_KERNEL_CG_NEWP4NodePiPsPbS1_E6node_i;
	ld.param.u64 	%rd26, [_Z22CUDA_BFS_KERNEL_CG_NEWP4NodePiPsPbS1__param_0];
	ld.param.u64 	%rd27, [_Z22CUDA_BFS_KERNEL_CG_NEWP4NodePiPsPbS1__param_1];
	ld.param.u64 	%rd28, [_Z22CUDA_BFS_KERNEL_CG_NEWP4NodePiPsPbS1__param_2];
	ld.param.u64 	%rd29, [_Z22CUDA_BFS_KERNEL_CG_NEWP4NodePiPsPbS1__param_3];
	ld.param.u64 	%rd30, [_Z22CUDA_BFS_KERNEL_CG_NEWP4NodePiPsPbS1__param_4];
	cvta.to.global.u64 	%rd1, %rd28;
	cvta.to.global.u64 	%rd2, %rd27;
	cvta.to.global.u64 	%rd3, %rd26;
	cvta.to.global.u64 	%rd4, %rd30;
	cvta.to.global.u64 	%rd5, %rd29;
	// begin inline asm
	mov.u32 %r145, %envreg2;
	// end inline asm
	cvt.u64.u32 	%rd31, %r145;
	// begin inline asm
	mov.u32 %r146, %envreg1;
	// end inline asm
	cvt.u64.u32 	%rd32, %r146;
	shl.b64 	%rd33, %rd32, 32;
	or.b64  	%rd6, %rd33, %rd31;
	mov.b64 	{%r322, %r2}, %rd6;
	and.b32  	%r147, %r322, 254;
	setp.ne.s32 	%p1, %r147, 2;
	@%p1 bra 	$L__BB0_5;
	setp.lt.u32 	%p2, %r322, 2304;
	@%p2 bra 	$L__BB0_6;
	and.b32  	%r175, %r322, 1;
	setp.eq.b32 	%p3, %r175, 1;
	not.pred 	%p4, %p3;
	@%p4 bra 	$L__BB0_4;
	// begin inline asm
	mov.u32 %r176, %laneid;
	// end inline asm
	and.b32  	%r177, %r176, -8;
	mov.b32 	%r178, 255;
	shl.b32 	%r321, %r178, %r177;
	popc.b32 	%r179, %r321;
	shl.b32 	%r180, %r179, 8;
	or.b32  	%r322, %r180, 3;
	bra.uni 	$L__BB0_6;
$L__BB0_4:
	mov.b32 	%r321, 0;
	mov.b32 	%r322, 2;
	bra.uni 	$L__BB0_6;
$L__BB0_5:
	mov.u32 	%r149, %tid.x;
	mov.u32 	%r150, %tid.y;
	mov.u32 	%r151, %tid.z;
	mov.u32 	%r152, %ntid.x;
	mov.u32 	%r153, %ntid.y;
	mad.lo.s32 	%r154, %r151, %r153, %r150;
	mad.lo.s32 	%r155, %r154, %r152, %r149;
	and.b32  	%r156, %r155, 1073741816;
	mul.lo.s32 	%r157, %r152, %r153;
	mov.u32 	%r158, %ntid.z;
	mul.lo.s32 	%r159, %r157, %r158;
	sub.s32 	%r160, %r159, %r156;
	min.u32 	%r161, %r160, 8;
	sub.s32 	%r162, 32, %r161;
	mov.b32 	%r163, -1;
	shr.u32 	%r164, %r163, %r162;
	// begin inline asm
	mov.u32 %r148, %laneid;
	// end inline asm
	and.b32  	%r165, %r148, -8;
	shl.b32 	%r321, %r164, %r165;
	popc.b32 	%r166, %r321;
	shl.b32 	%r167, %r166, 8;
	or.b32  	%r322, %r167, 3;
$L__BB0_6:
	mov.u32 	%r18, %tid.x;
	mov.u32 	%r187, %ctaid.x;
	mov.u32 	%r19, %ntid.x;
	mul.lo.s32 	%r20, %r187, %r19;
	mov.u32 	%r188, %nctaid.x;
	mul.lo.s32 	%r21, %r188, %r19;
	add.s64 	%rd7, %rd6, 4;
	mov.u32 	%r189, %tid.y;
	add.s32 	%r190, %r18, %r189;
	mov.u32 	%r191, %tid.z;
	or.b32  	%r22, %r190, %r191;
	mov.u32 	%r192, %nctaid.y;
	mul.lo.s32 	%r193, %r188, %r192;
	mov.u32 	%r194, %nctaid.z;
	mul.lo.s32 	%r195, %r193, %r194;
	mov.u32 	%r196, %ctaid.y;
	add.s32 	%r197, %r187, %r196;
	mov.u32 	%r198, %ctaid.z;
	neg.s32 	%r199, %r198;
	setp.eq.s32 	%p5, %r197, %r199;
	sub.s32 	%r200, -2147483647, %r195;
	selp.b32 	%r23, %r200, 1, %p5;
	shr.u32 	%r24, %r19, 3;
	shr.u32 	%r25, %r18, 3;
	shr.u32 	%r201, %r322, 1;
	and.b32  	%r26, %r201, 127;
	mov.u32 	%r202, %cluster_ctarank;
	mov.u32 	%r203, %ntid.y;
	mov.u32 	%r204, %ntid.z;
	mad.lo.s32 	%r205, %r202, %r204, %r191;
	mad.lo.s32 	%r206, %r205, %r203, %r189;
	mad.lo.s32 	%r27, %r206, %r19, %r18;
	mad.lo.s32 	%r207, %r191, %r203, %r189;
	mad.lo.s32 	%r28, %r207, %r19, %r18;
	mad.lo.s32 	%r208, %r198, %r192, %r196;
	mad.lo.s32 	%r209, %r208, %r188, %r187;
	mad.lo.s32 	%r210, %r209, %r204, %r191;
	mad.lo.s32 	%r211, %r210, %r203, %r189;
	mad.lo.s32 	%r29, %r211, %r19, %r18;
	shr.u32 	%r31, %r19, 4;
	and.b32  	%r32, %r18, 15;
	shr.u32 	%r33, %r19, 6;
	and.b32  	%r34, %r18, 63;
	shr.u32 	%r35, %r19, 9;
	shr.u32 	%r36, %r18, 9;
	and.b32  	%r37, %r18, 511;
	add.s32 	%r38, %r20, %r18;
	shl.b32 	%r39, %r24, 2;
	mov.b16 	%rs47, 0;
	mov.u64 	%rd44, ftr_EQ;
	mov.u64 	%rd41, ftr_FQ;
$L__BB0_7:
	setp.ne.s32 	%p6, %r18, 0;
	@%p6 bra 	$L__BB0_9;
	mov.b32 	%r212, 0;
	st.shared.u32 	[_ZZ22CUDA_BFS_KERNEL_CG_NEWP4NodePiPsPbS1_E11ftr_size_DQ], %r212;
	st.shared.u32 	[_ZZ22CUDA_BFS_KERNEL_CG_NEWP4NodePiPsPbS1_E11ftr_size_CQ], %r212;
	st.shared.u32 	[_ZZ22CUDA_BFS_KERNEL_CG_NEWP4NodePiPsPbS1_E11ftr_size_BQ], %r212;
	st.shared.u32 	[_ZZ22CUDA_BFS_KERNEL_CG_NEWP4NodePiPsPbS1_E11ftr_size_AQ], %r212;
	st.shared.u32 	[_ZZ22CUDA_BFS_KERNEL_CG_NEWP4NodePiPsPbS1_E6node_i], %r20;
$L__BB0_9:
	neg.s32 	%r213, %r20;
	setp.ne.s32 	%p7, %r18, %r213;
	@%p7 bra 	$L__BB0_11;
	mov.b32 	%r214, 0;
	st.global.u32 	[ftr_size_FQ], %r214;
	st.global.u32 	[ftr_size_EQ], %r214;
	st.global.u32 	[NODE_i], %r21;
$L__BB0_11:
	setp.ne.s64 	%p8, %rd6, 0;
	@%p8 bra 	$L__BB0_13;
	// begin inline asm
	trap;
	// end inline asm
$L__BB0_13:
	setp.ne.s32 	%p9, %r22, 0;
	barrier.sync 	0;
	@%p9 bra 	$L__BB0_16;
	// begin inline asm
	atom.add.release.gpu.u32 %r215,[%rd7],%r23;
	// end inline asm
$L__BB0_15:
	// begin inline asm
	ld.acquire.gpu.u32 %r217,[%rd7];
	// end inline asm
	xor.b32  	%r218, %r217, %r215;
	setp.gt.s32 	%p10, %r218, -1;
	@%p10 bra 	$L__BB0_15;
$L__BB0_16:
	barrier.sync 	0;
	mov.b16 	%rs4, 1;
	st.global.u8 	[%rd5], %rs4;
	ld.shared.u32 	%r324, [_ZZ22CUDA_BFS_KERNEL_CG_NEWP4NodePiPsPbS1_E6node_i];
	ld.global.u32 	%r323, [%rd4];
	setp.ge.s32 	%p11, %r324, %r323;
	@%p11 bra 	$L__BB0_85;
$L__BB0_17:
	add.s32 	%r45, %r324, %r18;
	setp.ge.s32 	%p12, %r45, %r323;
	@%p12 bra 	$L__BB0_31;
	mul.wide.s32 	%rd36, %r45, 2;
	add.s64 	%rd37, %rd1, %rd36;
	ld.global.u16 	%rs5, [%rd37];
	setp.ne.s16 	%p13, %rs5, %rs47;
	@%p13 bra 	$L__BB0_31;
	mul.wide.s32 	%rd38, %r45, 8;
	add.s64 	%rd39, %rd3, %rd38;
	ld.global.u32 	%r46, [%rd39+4];
	setp.eq.s32 	%p14, %r46, 0;
	@%p14 bra 	$L__BB0_31;
	setp.gt.s32 	%p15, %r46, 8;
	@%p15 bra 	$L__BB0_22;
	atom.shared.add.u32 	%r233, [_ZZ22CUDA_BFS_KERNEL_CG_NEWP4NodePiPsPbS1_E11ftr_size_AQ], 1;
	shl.b32 	%r234, %r233, 2;
	mov.u32 	%r235, _ZZ22CUDA_BFS_KERNEL_CG_NEWP4NodePiPsPbS1_E6ftr_AQ;
	add.s32 	%r236, %r235, %r234;
	st.shared.u32 	[%r236], %r45;
	bra.uni 	$L__BB0_31;
$L__BB0_22:
	setp.gt.u32 	%p16, %r46, 64;
	@%p16 bra 	$L__BB0_24;
	atom.shared.add.u32 	%r229, [_ZZ22CUDA_BFS_KERNEL_CG_NEWP4NodePiPsPbS1_E11ftr_size_BQ], 1;
	shl.b32 	%r230, %r229, 2;
	mov.u32 	%r231, _ZZ22CUDA_BFS_KERNEL_CG_NEWP4NodePiPsPbS1_E6ftr_BQ;
	add.s32 	%r232, %r231, %r230;
	st.shared.u32 	[%r232], %r45;
	bra.uni 	$L__BB0_31;
$L__BB0_24:
	setp.gt.u32 	%p17, %r46, 1024;
	@%p17 bra 	$L__BB0_26;
	atom.shared.add.u32 	%r225, [_ZZ22CUDA_BFS_KERNEL_CG_NEWP4NodePiPsPbS1_E11ftr_size_CQ], 1;
	shl.b32 	%r226, %r225, 2;
	mov.u32 	%r227, _ZZ22CUDA_BFS_KERNEL_CG_NEWP4NodePiPsPbS1_E6ftr_CQ;
	add.s32 	%r228, %r227, %r226;
	st.shared.u32 	[%r228], %r45;
	bra.uni 	$L__BB0_31;
$L__BB0_26:
	setp.gt.u32 	%p18, %r46, 16384;
	@%p18 bra 	$L__BB0_28;
	atom.shared.add.u32 	%r221, [_ZZ22CUDA_BFS_KERNEL_CG_NEWP4NodePiPsPbS1_E11ftr_size_DQ], 1;
	shl.b32 	%r222, %r221, 2;
	mov.u32 	%r223, _ZZ22CUDA_BFS_KERNEL_CG_NEWP4NodePiPsPbS1_E6ftr_DQ;
	add.s32 	%r224, %r223, %r222;
	st.shared.u32 	[%r224], %r45;
	bra.uni 	$L__BB0_31;
$L__BB0_28:
	setp.gt.u32 	%p19, %r46, 167936;
	@%p19 bra 	$L__BB0_30;
	atom.global.add.u32 	%r220, [ftr_size_EQ], 1;
	mul.wide.s32 	%rd43, %r220, 4;
	add.s64 	%rd45, %rd44, %rd43;
	st.global.u32 	[%rd45], %r45;
	bra.uni 	$L__BB0_31;
$L__BB0_30:
	atom.global.add.u32 	%r219, [ftr_size_FQ], 1;
	mul.wide.s32 	%rd40, %r219, 4;
	add.s64 	%rd42, %rd41, %rd40;
	st.global.u32 	[%rd42], %r45;
$L__BB0_31:
	bar.sync 	0;
	ld.shared.u32 	%r47, [_ZZ22CUDA_BFS_KERNEL_CG_NEWP4NodePiPsPbS1_E11ftr_size_AQ];
	add.s32 	%r237, %r19, %r24;
	sub.s32 	%r238, 3584, %r237;
	setp.lt.u32 	%p20, %r47, %r238;
	@%p20 bra 	$L__BB0_48;
	setp.ge.s32 	%p21, %r25, %r47;
	@%p21 bra 	$L__BB0_45;
	shl.b32 	%r239, %r25, 2;
	mov.u32 	%r240, _ZZ22CUDA_BFS_KERNEL_CG_NEWP4NodePiPsPbS1_E6ftr_AQ;
	add.s32 	%r325, %r240, %r239;
	mov.u32 	%r326, %r25;
$L__BB0_34:
	ld.shared.u32 	%r51, [%r325];
	mul.wide.s32 	%rd46, %r51, 8;
	add.s64 	%rd47, %rd3, %rd46;
	ld.global.u32 	%r52, [%rd47];
	ld.global.u32 	%r53, [%rd47+4];
	mov.b32 	%r241, 0;
	setp.gt.s32 	%p22, %r26, 3;
	@%p22 bra 	$L__BB0_38;
	setp.eq.s32 	%p25, %r26, 1;
	@%p25 bra 	$L__BB0_41;
	setp.eq.s32 	%p26, %r26, 3;
	mov.u32 	%r327, %r241;
	@%p26 bra 	$L__BB0_37;
	bra.uni 	$L__BB0_42;
$L__BB0_37:
	mov.u32 	%r327, %r29;
	bra.uni 	$L__BB0_42;
$L__BB0_38:
	setp.eq.s32 	%p23, %r26, 4;
	mov.u32 	%r327, %r28;
	@%p23 bra 	$L__BB0_42;
	setp.eq.s32 	%p24, %r26, 6;
	mov.u32 	%r327, %r241;
	@%p24 bra 	$L__BB0_40;
	bra.uni 	$L__BB0_42;
$L__BB0_40:
	mov.u32 	%r327, %r27;
	bra.uni 	$L__BB0_42;
$L__BB0_41:
	// begin inline asm
	mov.u32 %r242, %lanemask_lt;
	// end inline asm
	and.b32  	%r243, %r242, %r321;
	popc.b32 	%r327, %r243;
$L__BB0_42:
	add.s32 	%r244, %r327, %r52;
	mul.wide.s32 	%rd48, %r244, 4;
	add.s64 	%rd49, %rd2, %rd48;
	ld.global.u32 	%r245, [%rd49];
	mul.wide.s32 	%rd50, %r245, 2;
	add.s64 	%rd8, %rd1, %rd50;
	ld.global.u16 	%rs6, [%rd8];
	setp.gt.s16 	%p27, %rs6, -1;
	add.s32 	%r246, %r53, %r52;
	setp.ge.s32 	%p28, %r244, %r246;
	or.pred  	%p29, %p27, %p28;
	@%p29 bra 	$L__BB0_44;
	mul.wide.s32 	%rd51, %r51, 2;
	add.s64 	%rd52, %rd1, %rd51;
	ld.global.u16 	%rs7, [%rd52];
	add.s16 	%rs8, %rs7, 1;
	st.global.u16 	[%rd8], %rs8;
	mov.b16 	%rs9, 0;
	st.global.u8 	[%rd5], %rs9;
$L__BB0_44:
	add.s32 	%r326, %r326, %r24;
	add.s32 	%r325, %r325, %r39;
	setp.lt.s32 	%p30, %r326, %r47;
	@%p30 bra 	$L__BB0_34;
$L__BB0_45:
	bar.sync 	0;
	@%p6 bra 	$L__BB0_47;
	mov.b32 	%r247, 0;
	st.shared.u32 	[_ZZ22CUDA_BFS_KERNEL_CG_NEWP4NodePiPsPbS1_E11ftr_size_AQ], %r247;
$L__BB0_47:
	bar.sync 	0;
$L__BB0_48:
	ld.shared.u32 	%r58, [_ZZ22CUDA_BFS_KERNEL_CG_NEWP4NodePiPsPbS1_E11ftr_size_BQ];
	add.s32 	%r248, %r19, %r31;
	sub.s32 	%r249, 3584, %r248;
	setp.lt.u32 	%p32, %r58, %r249;
	@%p32 bra 	$L__BB0_59;
	shr.u32 	%r328, %r18, 4;
	setp.ge.s32 	%p33, %r328, %r58;
	@%p33 bra 	$L__BB0_56;
$L__BB0_50:
	shl.b32 	%r250, %r328, 2;
	mov.u32 	%r251, _ZZ22CUDA_BFS_KERNEL_CG_NEWP4NodePiPsPbS1_E6ftr_BQ;
	add.s32 	%r252, %r251, %r250;
	ld.shared.u32 	%r61, [%r252];
	mul.wide.s32 	%rd53, %r61, 8;
	add.s64 	%rd54, %rd3, %rd53;
	ld.global.u32 	%r253, [%rd54];
	ld.global.u32 	%r254, [%rd54+4];
	add.s32 	%r62, %r254, %r253;
	add.s32 	%r329, %r253, %r32;
	setp.ge.s32 	%p34, %r329, %r62;
	@%p34 bra 	$L__BB0_55;
	mul.wide.s32 	%rd55, %r61, 2;
	add.s64 	%rd9, %rd1, %rd55;
$L__BB0_52:
	mul.wide.s32 	%rd56, %r329, 4;
	add.s64 	%rd57, %rd2, %rd56;
	ld.global.u32 	%r255, [%rd57];
	mul.wide.s32 	%rd58, %r255, 2;
	add.s64 	%rd10, %rd1, %rd58;
	ld.global.u16 	%rs10, [%rd10];
	setp.gt.s16 	%p35, %rs10, -1;
	@%p35 bra 	$L__BB0_54;
	ld.global.u16 	%rs11, [%rd9];
	add.s16 	%rs12, %rs11, 1;
	st.global.u16 	[%rd10], %rs12;
	mov.b16 	%rs13, 0;
	st.global.u8 	[%rd5], %rs13;
$L__BB0_54:
	add.s32 	%r329, %r329, 16;
	setp.lt.s32 	%p36, %r329, %r62;
	@%p36 bra 	$L__BB0_52;
$L__BB0_55:
	add.s32 	%r328, %r328, %r31;
	setp.lt.s32 	%p37, %r328, %r58;
	@%p37 bra 	$L__BB0_50;
$L__BB0_56:
	bar.sync 	0;
	@%p6 bra 	$L__BB0_58;
	mov.b32 	%r256, 0;
	st.shared.u32 	[_ZZ22CUDA_BFS_KERNEL_CG_NEWP4NodePiPsPbS1_E11ftr_size_BQ], %r256;
$L__BB0_58:
	bar.sync 	0;
$L__BB0_59:
	ld.shared.u32 	%r67, [_ZZ22CUDA_BFS_KERNEL_CG_NEWP4NodePiPsPbS1_E11ftr_size_CQ];
	add.s32 	%r257, %r19, %r33;
	sub.s32 	%r258, 2560, %r257;
	setp.lt.u32 	%p39, %r67, %r258;
	@%p39 bra 	$L__BB0_70;
	shr.u32 	%r330, %r18, 6;
	setp.ge.s32 	%p40, %r330, %r67;
	@%p40 bra 	$L__BB0_67;
$L__BB0_61:
	shl.b32 	%r259, %r330, 2;
	mov.u32 	%r260, _ZZ22CUDA_BFS_KERNEL_CG_NEWP4NodePiPsPbS1_E6ftr_CQ;
	add.s32 	%r261, %r260, %r259;
	ld.shared.u32 	%r70, [%r261];
	mul.wide.s32 	%rd59, %r70, 8;
	add.s64 	%rd60, %rd3, %rd59;
	ld.global.u32 	%r262, [%rd60];
	ld.global.u32 	%r263, [%rd60+4];
	add.s32 	%r71, %r263, %r262;
	add.s32 	%r331, %r262, %r34;
	setp.ge.s32 	%p41, %r331, %r71;
	@%p41 bra 	$L__BB0_66;
	mul.wide.s32 	%rd61, %r70, 2;
	add.s64 	%rd11, %rd1, %rd61;
$L__BB0_63:
	mul.wide.s32 	%rd62, %r331, 4;
	add.s64 	%rd63, %rd2, %rd62;
	ld.global.u32 	%r264, [%rd63];
	mul.wide.s32 	%rd64, %r264, 2;
	add.s64 	%rd12, %rd1, %rd64;
	ld.global.u16 	%rs14, [%rd12];
	setp.gt.s16 	%p42, %rs14, -1;
	@%p42 bra 	$L__BB0_65;
	ld.global.u16 	%rs15, [%rd11];
	add.s16 	%rs16, %rs15, 1;
	st.global.u16 	[%rd12], %rs16;
	mov.b16 	%rs17, 0;
	st.global.u8 	[%rd5], %rs17;
$L__BB0_65:
	add.s32 	%r331, %r331, 64;
	setp.lt.s32 	%p43, %r331, %r71;
	@%p43 bra 	$L__BB0_63;
$L__BB0_66:
	add.s32 	%r330, %r330, %r33;
	setp.lt.s32 	%p44, %r330, %r67;
	@%p44 bra 	$L__BB0_61;
$L__BB0_67:
	bar.sync 	0;
	@%p6 bra 	$L__BB0_69;
	mov.b32 	%r265, 0;
	st.shared.u32 	[_ZZ22CUDA_BFS_KERNEL_CG_NEWP4NodePiPsPbS1_E11ftr_size_CQ], %r265;
$L__BB0_69:
	bar.sync 	0;
$L__BB0_70:
	ld.shared.u32 	%r76, [_ZZ22CUDA_BFS_KERNEL_CG_NEWP4NodePiPsPbS1_E11ftr_size_DQ];
	add.s32 	%r266, %r19, %r35;
	sub.s32 	%r267, 1536, %r266;
	setp.lt.u32 	%p46, %r76, %r267;
	@%p46 bra 	$L__BB0_82;
	setp.ge.s32 	%p47, %r36, %r76;
	@%p47 bra 	$L__BB0_79;
	mov.u32 	%r332, %r36;
$L__BB0_73:
	shl.b32 	%r268, %r332, 2;
	mov.u32 	%r269, _ZZ22CUDA_BFS_KERNEL_CG_NEWP4NodePiPsPbS1_E6ftr_DQ;
	add.s32 	%r270, %r269, %r268;
	ld.shared.u32 	%r78, [%r270];
	mul.wide.s32 	%rd65, %r78, 8;
	add.s64 	%rd66, %rd3, %rd65;
	ld.global.u32 	%r271, [%rd66];
	ld.global.u32 	%r272, [%rd66+4];
	add.s32 	%r79, %r272, %r271;
	add.s32 	%r333, %r271, %r37;
	setp.ge.s32 	%p48, %r333, %r79;
	@%p48 bra 	$L__BB0_78;
	mul.wide.s32 	%rd67, %r78, 2;
	add.s64 	%rd13, %rd1, %rd67;
$L__BB0_75:
	mul.wide.s32 	%rd68, %r333, 4;
	add.s64 	%rd69, %rd2, %rd68;
	ld.global.u32 	%r273, [%rd69];
	mul.wide.s32 	%rd70, %r273, 2;
	add.s64 	%rd14, %rd1, %rd70;
	ld.global.u16 	%rs18, [%rd14];
	setp.gt.s16 	%p49, %rs18, -1;
	@%p49 bra 	$L__BB0_77;
	ld.global.u16 	%rs19, [%rd13];
	add.s16 	%rs20, %rs19, 1;
	st.global.u16 	[%rd14], %rs20;
	mov.b16 	%rs21, 0;
	st.global.u8 	[%rd5], %rs21;
$L__BB0_77:
	add.s32 	%r333, %r333, 512;
	setp.lt.s32 	%p50, %r333, %r79;
	@%p50 bra 	$L__BB0_75;
$L__BB0_78:
	add.s32 	%r332, %r332, %r35;
	setp.lt.s32 	%p51, %r332, %r76;
	@%p51 bra 	$L__BB0_73;
$L__BB0_79:
	bar.sync 	0;
	@%p6 bra 	$L__BB0_81;
	mov.b32 	%r274, 0;
	st.shared.u32 	[_ZZ22CUDA_BFS_KERNEL_CG_NEWP4NodePiPsPbS1_E11ftr_size_DQ], %r274;
$L__BB0_81:
	bar.sync 	0;
$L__BB0_82:
	@%p6 bra 	$L__BB0_84;
	atom.global.add.u32 	%r275, [NODE_i], %r19;
	st.shared.u32 	[_ZZ22CUDA_BFS_KERNEL_CG_NEWP4NodePiPsPbS1_E6node_i], %r275;
$L__BB0_84:
	bar.sync 	0;
	ld.shared.u32 	%r324, [_ZZ22CUDA_BFS_KERNEL_CG_NEWP4NodePiPsPbS1_E6node_i];
	ld.global.u32 	%r323, [%rd4];
	setp.lt.s32 	%p54, %r324, %r323;
	@%p54 bra 	$L__BB0_17;
$L__BB0_85:
	ld.shared.u32 	%r86, [_ZZ22CUDA_BFS_KERNEL_CG_NEWP4NodePiPsPbS1_E11ftr_size_AQ];
	setp.ge.s32 	%p55, %r25, %r86;
	@%p55 bra 	$L__BB0_98;
	mov.u32 	%r334, %r25;
$L__BB0_87:
	shl.b32 	%r277, %r334, 2;
	mov.u32 	%r278, _ZZ22CUDA_BFS_KERNEL_CG_NEWP4NodePiPsPbS1_E6ftr_AQ;
	add.s32 	%r279, %r278, %r277;
	ld.shared.u32 	%r88, [%r279];
	mul.wide.s32 	%rd71, %r88, 8;
	add.s64 	%rd72, %rd3, %rd71;
	ld.global.u32 	%r89, [%rd72];
	ld.global.u32 	%r90, [%rd72+4];
	mov.b32 	%r276, 0;
	setp.gt.s32 	%p56, %r26, 3;
	@%p56 bra 	$L__BB0_91;
	setp.eq.s32 	%p59, %r26, 1;
	@%p59 bra 	$L__BB0_94;
	setp.eq.s32 	%p60, %r26, 3;
	mov.u32 	%r335, %r276;
	@%p60 bra 	$L__BB0_90;
	bra.uni 	$L__BB0_95;
$L__BB0_90:
	mov.u32 	%r335, %r29;
	bra.uni 	$L__BB0_95;
$L__BB0_91:
	setp.eq.s32 	%p57, %r26, 4;
	mov.u32 	%r335, %r28;
	@%p57 bra 	$L__BB0_95;
	setp.eq.s32 	%p58, %r26, 6;
	mov.u32 	%r335, %r276;
	@%p58 bra 	$L__BB0_93;
	bra.uni 	$L__BB0_95;
$L__BB0_93:
	mov.u32 	%r335, %r27;
	bra.uni 	$L__BB0_95;
$L__BB0_94:
	// begin inline asm
	mov.u32 %r280, %lanemask_lt;
	// end inline asm
	and.b32  	%r281, %r280, %r321;
	popc.b32 	%r335, %r281;
$L__BB0_95:
	add.s32 	%r282, %r335, %r89;
	mul.wide.s32 	%rd73, %r282, 4;
	add.s64 	%rd74, %rd2, %rd73;
	ld.global.u32 	%r283, [%rd74];
	mul.wide.s32 	%rd75, %r283, 2;
	add.s64 	%rd15, %rd1, %rd75;
	ld.global.u16 	%rs22, [%rd15];
	setp.gt.s16 	%p61, %rs22, -1;
	add.s32 	%r284, %r90, %r89;
	setp.ge.s32 	%p62, %r282, %r284;
	or.pred  	%p63, %p61, %p62;
	@%p63 bra 	$L__BB0_97;
	mul.wide.s32 	%rd76, %r88, 2;
	add.s64 	%rd77, %rd1, %rd76;
	ld.global.u16 	%rs23, [%rd77];
	add.s16 	%rs24, %rs23, 1;
	st.global.u16 	[%rd15], %rs24;
	mov.b16 	%rs25, 0;
	st.global.u8 	[%rd5], %rs25;
$L__BB0_97:
	add.s32 	%r334, %r334, %r24;
	setp.lt.s32 	%p64, %r334, %r86;
	@%p64 bra 	$L__BB0_87;
$L__BB0_98:
	ld.shared.u32 	%r94, [_ZZ22CUDA_BFS_KERNEL_CG_NEWP4NodePiPsPbS1_E11ftr_size_BQ];
	shr.u32 	%r336, %r18, 4;
	setp.ge.s32 	%p65, %r336, %r94;
	@%p65 bra 	$L__BB0_105;
$L__BB0_99:
	shl.b32 	%r285, %r336, 2;
	mov.u32 	%r286, _ZZ22CUDA_BFS_KERNEL_CG_NEWP4NodePiPsPbS1_E6ftr_BQ;
	add.s32 	%r287, %r286, %r285;
	ld.shared.u32 	%r97, [%r287];
	mul.wide.s32 	%rd78, %r97, 8;
	add.s64 	%rd79, %rd3, %rd78;
	ld.global.u32 	%r288, [%rd79];
	ld.global.u32 	%r289, [%rd79+4];
	add.s32 	%r98, %r289, %r288;
	add.s32 	%r337, %r288, %r32;
	setp.ge.s32 	%p66, %r337, %r98;
	@%p66 bra 	$L__BB0_104;
	mul.wide.s32 	%rd80, %r97, 2;
	add.s64 	%rd16, %rd1, %rd80;
$L__BB0_101:
	mul.wide.s32 	%rd81, %r337, 4;
	add.s64 	%rd82, %rd2, %rd81;
	ld.global.u32 	%r290, [%rd82];
	mul.wide.s32 	%rd83, %r290, 2;
	add.s64 	%rd17, %rd1, %rd83;
	ld.global.u16 	%rs26, [%rd17];
	setp.gt.s16 	%p67, %rs26, -1;
	@%p67 bra 	$L__BB0_103;
	ld.global.u16 	%rs27, [%rd16];
	add.s16 	%rs28, %rs27, 1;
	st.global.u16 	[%rd17], %rs28;
	mov.b16 	%rs29, 0;
	st.global.u8 	[%rd5], %rs29;
$L__BB0_103:
	add.s32 	%r337, %r337, 16;
	setp.lt.s32 	%p68, %r337, %r98;
	@%p68 bra 	$L__BB0_101;
$L__BB0_104:
	add.s32 	%r336, %r336, %r31;
	setp.lt.s32 	%p69, %r336, %r94;
	@%p69 bra 	$L__BB0_99;
$L__BB0_105:
	ld.shared.u32 	%r103, [_ZZ22CUDA_BFS_KERNEL_CG_NEWP4NodePiPsPbS1_E11ftr_size_CQ];
	shr.u32 	%r338, %r18, 6;
	setp.ge.s32 	%p70, %r338, %r103;
	@%p70 bra 	$L__BB0_112;
$L__BB0_106:
	shl.b32 	%r291, %r338, 2;
	mov.u32 	%r292, _ZZ22CUDA_BFS_KERNEL_CG_NEWP4NodePiPsPbS1_E6ftr_CQ;
	add.s32 	%r293, %r292, %r291;
	ld.shared.u32 	%r106, [%r293];
	mul.wide.s32 	%rd84, %r106, 8;
	add.s64 	%rd85, %rd3, %rd84;
	ld.global.u32 	%r294, [%rd85];
	ld.global.u32 	%r295, [%rd85+4];
	add.s32 	%r107, %r295, %r294;
	add.s32 	%r339, %r294, %r34;
	setp.ge.s32 	%p71, %r339, %r107;
	@%p71 bra 	$L__BB0_111;
	mul.wide.s32 	%rd86, %r106, 2;
	add.s64 	%rd18, %rd1, %rd86;
$L__BB0_108:
	mul.wide.s32 	%rd87, %r339, 4;
	add.s64 	%rd88, %rd2, %rd87;
	ld.global.u32 	%r296, [%rd88];
	mul.wide.s32 	%rd89, %r296, 2;
	add.s64 	%rd19, %rd1, %rd89;
	ld.global.u16 	%rs30, [%rd19];
	setp.gt.s16 	%p72, %rs30, -1;
	@%p72 bra 	$L__BB0_110;
	ld.global.u16 	%rs31, [%rd18];
	add.s16 	%rs32, %rs31, 1;
	st.global.u16 	[%rd19], %rs32;
	mov.b16 	%rs33, 0;
	st.global.u8 	[%rd5], %rs33;
$L__BB0_110:
	add.s32 	%r339, %r339, 64;
	setp.lt.s32 	%p73, %r339, %r107;
	@%p73 bra 	$L__BB0_108;
$L__BB0_111:
	add.s32 	%r338, %r338, %r33;
	setp.lt.s32 	%p74, %r338, %r103;
	@%p74 bra 	$L__BB0_106;
$L__BB0_112:
	ld.shared.u32 	%r112, [_ZZ22CUDA_BFS_KERNEL_CG_NEWP4NodePiPsPbS1_E11ftr_size_DQ];
	setp.ge.s32 	%p75, %r36, %r112;
	@%p75 bra 	$L__BB0_120;
	mov.u32 	%r340, %r36;
$L__BB0_114:
	shl.b32 	%r297, %r340, 2;
	mov.u32 	%r298, _ZZ22CUDA_BFS_KERNEL_CG_NEWP4NodePiPsPbS1_E6ftr_DQ;
	add.s32 	%r299, %r298, %r297;
	ld.shared.u32 	%r114, [%r299];
	mul.wide.s32 	%rd90, %r114, 8;
	add.s64 	%rd91, %rd3, %rd90;
	ld.global.u32 	%r300, [%rd91];
	ld.global.u32 	%r301, [%rd91+4];
	add.s32 	%r115, %r301, %r300;
	add.s32 	%r341, %r300, %r37;
	setp.ge.s32 	%p76, %r341, %r115;
	@%p76 bra 	$L__BB0_119;
	mul.wide.s32 	%rd92, %r114, 2;
	add.s64 	%rd20, %rd1, %rd92;
$L__BB0_116:
	mul.wide.s32 	%rd93, %r341, 4;
	add.s64 	%rd94, %rd2, %rd93;
	ld.global.u32 	%r302, [%rd94];
	mul.wide.s32 	%rd95, %r302, 2;
	add.s64 	%rd21, %rd1, %rd95;
	ld.global.u16 	%rs34, [%rd21];
	setp.gt.s16 	%p77, %rs34, -1;
	@%p77 bra 	$L__BB0_118;
	ld.global.u16 	%rs35, [%rd20];
	add.s16 	%rs36, %rs35, 1;
	st.global.u16 	[%rd21], %rs36;
	mov.b16 	%rs37, 0;
	st.global.u8 	[%rd5], %rs37;
$L__BB0_118:
	add.s32 	%r341, %r341, 512;
	setp.lt.s32 	%p78, %r341, %r115;
	@%p78 bra 	$L__BB0_116;
$L__BB0_119:
	add.s32 	%r340, %r340, %r35;
	setp.lt.s32 	%p79, %r340, %r112;
	@%p79 bra 	$L__BB0_114;
$L__BB0_120:
	@%p8 bra 	$L__BB0_122;
	// begin inline asm
	trap;
	// end inline asm
$L__BB0_122:
	barrier.sync 	0;
	@%p9 bra 	$L__BB0_125;
	// begin inline asm
	atom.add.release.gpu.u32 %r303,[%rd7],%r23;
	// end inline asm
$L__BB0_124:
	// begin inline asm
	ld.acquire.gpu.u32 %r305,[%rd7];
	// end inline asm
	xor.b32  	%r306, %r305, %r303;
	setp.gt.s32 	%p82, %r306, -1;
	@%p82 bra 	$L__BB0_124;
$L__BB0_125:
	barrier.sync 	0;
	ld.global.u32 	%r345, [ftr_size_EQ];
	shr.u32 	%r343, %r38, 13;
	setp.ge.s32 	%p83, %r343, %r345;
	@%p83 bra 	$L__BB0_126;
	bra.uni 	$L__BB0_142;
$L__BB0_126:
	ld.global.u32 	%r349, [ftr_size_FQ];
	setp.lt.s32 	%p88, %r349, 1;
	@%p88 bra 	$L__BB0_135;
	mov.b32 	%r347, 0;
$L__BB0_128:
	mul.wide.u32 	%rd107, %r347, 4;
	mov.u64 	%rd108, ftr_FQ;
	add.s64 	%rd109, %rd108, %rd107;
	ld.global.u32 	%r136, [%rd109];
	mul.wide.s32 	%rd110, %r136, 8;
	add.s64 	%rd111, %rd3, %rd110;
	ld.global.u32 	%r314, [%rd111];
	ld.global.u32 	%r315, [%rd111+4];
	add.s32 	%r137, %r315, %r314;
	add.s32 	%r348, %r38, %r314;
	setp.ge.s32 	%p89, %r348, %r137;
	@%p89 bra 	$L__BB0_134;
	mul.wide.s32 	%rd112, %r136, 2;
	add.s64 	%rd24, %rd1, %rd112;
$L__BB0_130:
	mul.wide.s32 	%rd113, %r348, 4;
	add.s64 	%rd114, %rd2, %rd113;
	ld.global.u32 	%r316, [%rd114];
	mul.wide.s32 	%rd115, %r316, 2;
	add.s64 	%rd25, %rd1, %rd115;
	ld.global.u16 	%rs42, [%rd25];
	setp.gt.s16 	%p90, %rs42, -1;
	@%p90 bra 	$L__BB0_132;
	ld.global.u16 	%rs43, [%rd24];
	add.s16 	%rs44, %rs43, 1;
	st.global.u16 	[%rd25], %rs44;
	mov.b16 	%rs45, 0;
	st.global.u8 	[%rd5], %rs45;
$L__BB0_132:
	add.s32 	%r348, %r348, %r21;
	setp.lt.s32 	%p91, %r348, %r137;
	@%p91 bra 	$L__BB0_130;
	ld.global.u32 	%r349, [ftr_size_FQ];
$L__BB0_134:
	add.s32 	%r347, %r347, 1;
	setp.lt.s32 	%p92, %r347, %r349;
	@%p92 bra 	$L__BB0_128;
$L__BB0_135:
	@%p8 bra 	$L__BB0_137;
	// begin inline asm
	trap;
	// end inline asm
$L__BB0_137:
	barrier.sync 	0;
	@%p9 bra 	$L__BB0_140;
	// begin inline asm
	atom.add.release.gpu.u32 %r317,[%rd7],%r23;
	// end inline asm
$L__BB0_139:
	// begin inline asm
	ld.acquire.gpu.u32 %r319,[%rd7];
	// end inline asm
	xor.b32  	%r320, %r319, %r317;
	setp.gt.s32 	%p95, %r320, -1;
	@%p95 bra 	$L__BB0_139;
$L__BB0_140:
	barrier.sync 	0;
	add.s16 	%rs47, %rs47, 1;
	ld.global.u8 	%rs46, [%rd5];
	setp.eq.s16 	%p96, %rs46, 0;
	@%p96 bra 	$L__BB0_7;
	ret;
$L__BB0_142:
	mul.wide.s32 	%rd98, %r343, 4;
	mov.u64 	%rd99, ftr_EQ;
	add.s64 	%rd100, %rd99, %rd98;
	ld.global.u32 	%r126, [%rd100];
	mul.wide.s32 	%rd101, %r126, 8;
	add.s64 	%rd102, %rd3, %rd101;
	ld.global.u32 	%r308, [%rd102];
	ld.global.u32 	%r309, [%rd102+4];
	add.s32 	%r127, %r309, %r308;
	and.b32  	%r310, %r38, 8191;
	add.s32 	%r344, %r308, %r310;
	setp.ge.s32 	%p84, %r344, %r127;
	@%p84 bra 	$L__BB0_148;
	mul.wide.s32 	%rd103, %r126, 2;
	add.s64 	%rd22, %rd1, %rd103;
$L__BB0_144:
	mul.wide.s32 	%rd104, %r344, 4;
	add.s64 	%rd105, %rd2, %rd104;
	ld.global.u32 	%r311, [%rd105];
	mul.wide.s32 	%rd106, %r311, 2;
	add.s64 	%rd23, %rd1, %rd106;
	ld.global.u16 	%rs38, [%rd23];
	setp.gt.s16 	%p85, %rs38, -1;
	@%p85 bra 	$L__BB0_146;
	ld.global.u16 	%rs39, [%rd22];
	add.s16 	%rs40, %rs39, 1;
	st.global.u16 	[%rd23], %rs40;
	mov.b16 	%rs41, 0;
	st.global.u8 	[%rd5], %rs41;
$L__BB0_146:
	add.s32 	%r344, %r344, 8192;
	setp.lt.s32 	%p86, %r344, %r127;
	@%p86 bra 	$L__BB0_144;
	ld.global.u32 	%r345, [ftr_size_EQ];
$L__BB0_148:
	shr.u32 	%r312, %r21, 13;
	add.s32 	%r343, %r343, %r312;
	setp.lt.s32 	%p87, %r343, %r345;
	@%p87 bra 	$L__BB0_142;
	bra.uni 	$L__BB0_126;

}


// ===== COMPILED SASS (sm_100) =====

	.target	sm_100

	.elftype	@"ET_EXEC"


//--------------------- .note.nv.tkinfo           --------------------------
	.section	.note.nv.tkinfo,"",@"SHT_NOTE"
	.sectionflags	@"SHF_NOTE_NV_TKINFO"
	.tkinfo
        /*0018*/ 	.word	0x00000002
        /*0030*/ 	.string	""
        /*0030*/ 	.string	"ptxas"
        /*0030*/ 	.string	"Cuda compilation tools, release 13.0, V13.0.88"
        /*0030*/ 	.string	"Build cuda_13.0.r13.0/compiler.36424714_0"
        /*0030*/ 	.string	"-arch sm_100 -m 64 "



//--------------------- .note.nv.cuinfo           --------------------------
	.section	.note.nv.cuinfo,"",@"SHT_NOTE"
	.sectionflags	@"SHF_NOTE_NV_CUINFO"
        /*0018*/ 	.short	0x0002
        /*001a*/ 	.short	0x0064
        /*001c*/ 	.short	0x0082
	.zero		2


//--------------------- .nv.info                  --------------------------
	.section	.nv.info,"",@"SHT_CUDA_INFO"
	.align	4


	//----- nvinfo : EIATTR_REGCOUNT
	.align		4
        /*0000*/ 	.byte	0x04, 0x2f
        /*0002*/ 	.short	(.L_6 - .L_5)
	.align		4
.L_5:
        /*0004*/ 	.word	index@(_Z22CUDA_BFS_KERNEL_CG_NEWP4NodePiPsPbS1_)
        /*0008*/ 	.word	0x00000020


	//----- nvinfo : EIATTR_FRAME_SIZE
	.align		4
.L_6:
        /*000c*/ 	.byte	0x04, 0x11
        /*000e*/ 	.short	(.L_8 - .L_7)
	.align		4
.L_7:
        /*0010*/ 	.word	index@(_Z22CUDA_BFS_KERNEL_CG_NEWP4NodePiPsPbS1_)
        /*0014*/ 	.word	0x00000000


	//----- nvinfo : EIATTR_MIN_STACK_SIZE
	.align		4
.L_8:
        /*0018*/ 	.byte	0x04, 0x12
        /*001a*/ 	.short	(.L_10 - .L_9)
	.align		4
.L_9:
        /*001c*/ 	.word	index@(_Z22CUDA_BFS_KERNEL_CG_NEWP4NodePiPsPbS1_)
        /*0020*/ 	.word	0x00000000
.L_10:


//--------------------- .nv.compat                --------------------------
	.section	.nv.compat,"",@"SHT_CUDA_COMPAT_INFO"
	.align	4
        /*0000*/ 	.byte	0x02, 0x09, 0x00, 0x00, 0x02, 0x02, 0x01, 0x00, 0x02, 0x05, 0x05, 0x00, 0x03, 0x07, 0x01, 0x01
        /*0010*/ 	.byte	0x02, 0x03, 0x00, 0x00, 0x02, 0x06, 0x01, 0x00, 0x04, 0x0b, 0x08, 0x00, 0x09, 0x00, 0x00, 0x00
        /*0020*/ 	.byte	0x00, 0x00, 0x00, 0x00


//--------------------- .nv.info._Z22CUDA_BFS_KERNEL_CG_NEWP4NodePiPsPbS1_ --------------------------
	.section	.nv.info._Z22CUDA_BFS_KERNEL_CG_NEWP4NodePiPsPbS1_,"",@"SHT_CUDA_INFO"
	.sectionflags	@""
	.align	4


	//----- nvinfo : EIATTR_CUDA_API_VERSION
	.align		4
        /*0000*/ 	.byte	0x04, 0x37
        /*0002*/ 	.short	(.L_12 - .L_11)
.L_11:
        /*0004*/ 	.word	0x00000082


	//----- nvinfo : EIATTR_KPARAM_INFO
	.align		4
.L_12:
        /*0008*/ 	.byte	0x04, 0x17
        /*000a*/ 	.short	(.L_14 - .L_13)
.L_13:
        /*000c*/ 	.word	0x00000000
        /*0010*/ 	.short	0x0004
        /*0012*/ 	.short	0x0020
        /*0014*/ 	.byte	0x00, 0xf5, 0x21, 0x00


	//----- nvinfo : EIATTR_KPARAM_INFO
	.align		4
.L_14:
        /*0018*/ 	.byte	0x04, 0x17
        /*001a*/ 	.short	(.L_16 - .L_15)
.L_15:
        /*001c*/ 	.word	0x00000000
        /*0020*/ 	.short	0x0003
        /*0022*/ 	.short	0x0018
        /*0024*/ 	.byte	0x00, 0xf5, 0x21, 0x00


	//----- nvinfo : EIATTR_KPARAM_INFO
	.align		4
.L_16:
        /*0028*/ 	.byte	0x04, 0x17
        /*002a*/ 	.short	(.L_18 - .L_17)
.L_17:
        /*002c*/ 	.word	0x00000000
        /*0030*/ 	.short	0x0002
        /*0032*/ 	.short	0x0010
        /*0034*/ 	.byte	0x00, 0xf5, 0x21, 0x00


	//----- nvinfo : EIATTR_KPARAM_INFO
	.align		4
.L_18:
        /*0038*/ 	.byte	0x04, 0x17
        /*003a*/ 	.short	(.L_20 - .L_19)
.L_19:
        /*003c*/ 	.word	0x00000000
        /*0040*/ 	.short	0x0001
        /*0042*/ 	.short	0x0008
        /*0044*/ 	.byte	0x00, 0xf5, 0x21, 0x00


	//----- nvinfo : EIATTR_KPARAM_INFO
	.align		4
.L_20:
        /*0048*/ 	.byte	0x04, 0x17
        /*004a*/ 	.short	(.L_22 - .L_21)
.L_21:
        /*004c*/ 	.word	0x00000000
        /*0050*/ 	.short	0x0000
        /*0052*/ 	.short	0x0000
        /*0054*/ 	.byte	0x00, 0xf5, 0x21, 0x00


	//----- nvinfo : EIATTR_SPARSE_MMA_MASK
	.align		4
.L_22:
        /*0058*/ 	.byte	0x03, 0x50
        /*005a*/ 	.short	0x0000


	//----- nvinfo : EIATTR_MAXREG_COUNT
	.align		4
        /*005c*/ 	.byte	0x03, 0x1b
        /*005e*/ 	.short	0x00ff


	//----- nvinfo : EIATTR_NUM_BARRIERS
	.align		4
        /*0060*/ 	.byte	0x02, 0x4c
        /*0062*/ 	.byte	0x01
	.zero		1


	//----- nvinfo : EIATTR_MERCURY_ISA_VERSION
	.align		4
        /*0064*/ 	.byte	0x03, 0x5f
        /*0066*/ 	.short	0x0101


	//----- nvinfo : EIATTR_INT_WARP_WIDE_INSTR_OFFSETS
	.align		4
        /*0068*/ 	.byte	0x04, 0x31
        /*006a*/ 	.short	(.L_24 - .L_23)


	//   ....[0]....
.L_23:
        /*006c*/ 	.word	0x00000790


	//   ....[1]....
        /*0070*/ 	.word	0x00000860


	//   ....[2]....
        /*0074*/ 	.word	0x00000b10


	//   ....[3]....
        /*0078*/ 	.word	0x00000bd0


	//   ....[4]....
        /*007c*/ 	.word	0x00000c70


	//   ....[5]....
        /*0080*/ 	.word	0x00000d40


	//   ....[6]....
        /*0084*/ 	.word	0x00000de0


	//   ....[7]....
        /*0088*/ 	.word	0x00000eb0


	//   ....[8]....
        /*008c*/ 	.word	0x00000f50


	//   ....[9]....
        /*0090*/ 	.word	0x00001020


	//   ....[10]....
        /*0094*/ 	.word	0x000010b0


	//   ....[11]....
        /*0098*/ 	.word	0x00001150


	//   ....[12]....
        /*009c*/ 	.word	0x000011b0


	//   ....[13]....
        /*00a0*/ 	.word	0x00001250


	//   ....[14]....
        /*00a4*/ 	.word	0x00003070


	//   ....[15]....
        /*00a8*/ 	.word	0x00003190


	//   ....[16]....
        /*00ac*/ 	.word	0x000038d0


	//   ....[17]....
        /*00b0*/ 	.word	0x000039f0


	//----- nvinfo : EIATTR_COOP_GROUP_MASK_REGIDS
	.align		4
.L_24:
        /*00b4*/ 	.byte	0x04, 0x29
        /*00b6*/ 	.short	(.L_26 - .L_25)


	//   ....[0]....
.L_25:
        /*00b8*/ 	.word	0xffffffff


	//   ....[1]....
        /*00bc*/ 	.word	0xffffffff


	//   ....[2]....
        /*00c0*/ 	.word	0xffffffff


	//   ....[3]....
        /*00c4*/ 	.word	0xffffffff


	//   ....[4]....
        /*00c8*/ 	.word	0xffffffff


	//   ....[5]....
        /*00cc*/ 	.word	0xffffffff


	//   ....[6]....
        /*00d0*/ 	.word	0x0500000e


	//   ....[7]....
        /*00d4*/ 	.word	0x0500000e


	//   ....[8]....
        /*00d8*/ 	.word	0x0500000e


	//   ....[9]....
        /*00dc*/ 	.word	0x0500000e


	//   ....[10]....
        /*00e0*/ 	.word	0x0500000e


	//   ....[11]....
        /*00e4*/ 	.word	0x0500000e


	//----- nvinfo : EIATTR_COOP_GROUP_INSTR_OFFSETS
	.align		4
.L_26:
        /*00e8*/ 	.byte	0x04, 0x28
        /*00ea*/ 	.short	(.L_28 - .L_27)


	//   ....[0]....
.L_27:
        /*00ec*/ 	.word	0x00000750


	//   ....[1]....
        /*00f0*/ 	.word	0x00000910


	//   ....[2]....
        /*00f4*/ 	.word	0x00003030


	//   ....[3]....
        /*00f8*/ 	.word	0x00003250


	//   ....[4]....
        /*00fc*/ 	.word	0x00003890


	//   ....[5]....
        /*0100*/ 	.word	0x00003aa0


	//   ....[6]....
        /*0104*/ 	.word	0x00003b90


	//   ....[7]....
        /*0108*/ 	.word	0x00003c50


	//   ....[8]....
        /*010c*/ 	.word	0x00003d10


	//   ....[9]....
        /*0110*/ 	.word	0x00003dd0


	//   ....[10]....
        /*0114*/ 	.word	0x00003e90


	//   ....[11]....
        /*0118*/ 	.word	0x00003f50


	//----- nvinfo : EIATTR_VRC_CTA_INIT_COUNT
	.align		4
.L_28:
        /*011c*/ 	.byte	0x02, 0x4a
	.zero		1
	.zero		1


	//----- nvinfo : EIATTR_EXIT_INSTR_OFFSETS
	.align		4
        /*0120*/ 	.byte	0x04, 0x1c
        /*0122*/ 	.short	(.L_30 - .L_29)


	//   ....[0]....
.L_29:
        /*0124*/ 	.word	0x00003b00


	//----- nvinfo : EIATTR_CRS_STACK_SIZE
	.align		4
.L_30:
        /*0128*/ 	.byte	0x04, 0x1e
        /*012a*/ 	.short	(.L_32 - .L_31)
.L_31:
        /*012c*/ 	.word	0x00000000


	//----- nvinfo : EIATTR_CBANK_PARAM_SIZE
	.align		4
.L_32:
        /*0130*/ 	.byte	0x03, 0x19
        /*0132*/ 	.short	0x0028


	//----- nvinfo : EIATTR_PARAM_CBANK
	.align		4
        /*0134*/ 	.byte	0x04, 0x0a
        /*0136*/ 	.short	(.L_34 - .L_33)
	.align		4
.L_33:
        /*0138*/ 	.word	index@(.nv.constant0._Z22CUDA_BFS_KERNEL_CG_NEWP4NodePiPsPbS1_)
        /*013c*/ 	.short	0x0380
        /*013e*/ 	.short	0x0028


	//----- nvinfo : EIATTR_SW_WAR
	.align		4
.L_34:
        /*0140*/ 	.byte	0x04, 0x36
        /*0142*/ 	.short	(.L_36 - .L_35)
.L_35:
        /*0144*/ 	.word	0x00000008
.L_36:


//--------------------- .nv.callgraph             --------------------------
	.section	.nv.callgraph,"",@"SHT_CUDA_CALLGRAPH"
	.align	4
	.sectionentsize	8
	.align		4
        /*0000*/ 	.word	0x00000000
	.align		4
        /*0004*/ 	.word	0xffffffff
	.align		4
        /*0008*/ 	.word	0x00000000
	.align		4
        /*000c*/ 	.word	0xfffffffe
	.align		4
        /*0010*/ 	.word	0x00000000
	.align		4
        /*0014*/ 	.word	0xfffffffd
	.align		4
        /*0018*/ 	.word	0x00000000
	.align		4
        /*001c*/ 	.word	0xfffffffc


//--------------------- .nv.constant4             --------------------------
	.section	.nv.constant4,"a",@progbits
	.align	8
	.align		8
.nv.constant4:
        /*0000*/ 	.dword	ftr_EQ
	.align		8
        /*0008*/ 	.dword	ftr_FQ
	.align		8
        /*0010*/ 	.dword	ftr_size_EQ
	.align		8
        /*0018*/ 	.dword	ftr_size_FQ
	.align		8
        /*0020*/ 	.dword	NODE_i


//--------------------- .text._Z22CUDA_BFS_KERNEL_CG_NEWP4NodePiPsPbS1_ --------------------------
	.section	.text._Z22CUDA_BFS_KERNEL_CG_NEWP4NodePiPsPbS1_,"ax",@progbits
	.align	128
        .global         _Z22CUDA_BFS_KERNEL_CG_NEWP4NodePiPsPbS1_
        .type           _Z22CUDA_BFS_KERNEL_CG_NEWP4NodePiPsPbS1_,@function
        .size           _Z22CUDA_BFS_KERNEL_CG_NEWP4NodePiPsPbS1_,(.L_x_136 - _Z22CUDA_BFS_KERNEL_CG_NEWP4NodePiPsPbS1_)
        .other          _Z22CUDA_BFS_KERNEL_CG_NEWP4NodePiPsPbS1_,@"STO_CUDA_ENTRY STV_DEFAULT"
_Z22CUDA_BFS_KERNEL_CG_NEWP4NodePiPsPbS1_:
.text._Z22CUDA_BFS_KERNEL_CG_NEWP4NodePiPsPbS1_:
[----:B------:R-:W-:Y:S01]  /*0000*/  LDC R1, c[0x0][0x37c] ;  /* 0x0000df00ff017b82 */ /* 0x000fe20000000800 */
[----:B------:R-:W-:-:S06]  /*0010*/  RPCMOV.32 Rpc.LO, R2 ;  /* 0x0000000200007352 */ /* 0x000fcc0000000000 */
[----:B------:R-:W-:-:S05]  /*0020*/  CS2R.32 R2, SR_CgaSize ;  /* 0x0000000000027805 */ /* 0x000fca0000008a00 */
[----:B------:R-:W-:-:S05]  /*0030*/  IMAD R2, R2, -0xa0, RZ ;  /* 0xffffff6002027824 */ /* 0x000fca00078e02ff */
[----:B------:R-:W-:Y:S02]  /*0040*/  R2UR UR5, R2 ;  /* 0x00000000020572ca */ /* 0x000fe400000e0000 */
[----:B------:R-:W-:-:S12]  /*0050*/  RPCMOV.32 R2, Rpc.LO ;  /* 0x0000000000027353 */ /* 0x000fd80000000000 */
[----:B------:R-:W0:Y:S01]  /*0060*/  LDCU UR5, c[0x0][UR5+0x258] ;  /* 0x00004b00050577ac */ /* 0x000e220008000800 */
[----:B------:R-:W1:Y:S01]  /*0070*/  LDCU.64 UR10, c[0x0][0x358] ;  /* 0x00006b00ff0a77ac */ /* 0x000e620008000a00 */
[----:B------:R-:W-:-:S06]  /*0080*/  RPCMOV.32 Rpc.LO, R2 ;  /* 0x0000000200007352 */ /* 0x000fcc0000000000 */
[----:B------:R-:W-:-:S05]  /*0090*/  CS2R.32 R2, SR_CgaSize ;  /* 0x0000000000027805 */ /* 0x000fca0000008a00 */
[----:B------:R-:W-:-:S05]  /*00a0*/  IMAD R2, R2, -0xa0, RZ ;  /* 0xffffff6002027824 */ /* 0x000fca00078e02ff */
[----:B------:R-:W-:Y:S02]  /*00b0*/  R2UR UR9, R2 ;  /* 0x00000000020972ca */ /* 0x000fe400000e0000 */
[----:B------:R-:W-:-:S12]  /*00c0*/  RPCMOV.32 R2, Rpc.LO ;  /* 0x0000000000027353 */ /* 0x000fd80000000000 */
[----:B------:R-:W2:Y:S01]  /*00d0*/  LDCU UR9, c[0x0][UR9+0x254] ;  /* 0x00004a80090977ac */ /* 0x000ea20008000800 */
[----:B0-----:R-:W-:-:S04]  /*00e0*/  ULOP3.LUT UR4, UR5, 0xfe, URZ, 0xc0, !UPT ;  /* 0x000000fe05047892 */ /* 0x001fc8000f8ec0ff */
[----:B------:R-:W-:-:S09]  /*00f0*/  UISETP.NE.AND UP0, UPT, UR4, 0x2, UPT ;  /* 0x000000020400788c */ /* 0x000fd2000bf05270 */
[----:B-1----:R-:W-:Y:S05]  /*0100*/  BRA.U UP0, `(.L_x_0) ;  /* 0x0000000100407547 */ /* 0x002fea000b800000 */
[----:B------:R-:W-:-:S05]  /*0110*/  IMAD.U32 R4, RZ, RZ, UR5 ;  /* 0x00000005ff047e24 */ /* 0x000fca000f8e00ff */
[----:B------:R-:W-:-:S13]  /*0120*/  ISETP.GE.U32.AND P0, PT, R4, 0x900, PT ;  /* 0x000009000400780c */ /* 0x000fda0003f06070 */
[----:B------:R-:W-:Y:S05]  /*0130*/  @!P0 BRA `(.L_x_1) ;  /* 0x0000000000848947 */ /* 0x000fea0003800000 */
[----:B------:R-:W-:-:S04]  /*0140*/  LOP3.LUT R4, R4, 0x1, RZ, 0xc0, !PT ;  /* 0x0000000104047812 */ /* 0x000fc800078ec0ff */
[----:B------:R-:W-:-:S13]  /*0150*/  ISETP.NE.U32.AND P0, PT, R4, 0x1, PT ;  /* 0x000000010400780c */ /* 0x000fda0003f05070 */
[----:B------:R-:W-:Y:S05]  /*0160*/  @P0 BRA `(.L_x_2) ;  /* 0x00000000001c0947 */ /* 0x000fea0003800000 */
[----:B------:R-:W0:Y:S01]  /*0170*/  S2R R0, SR_LANEID ;  /* 0x0000000000007919 */ /* 0x000e220000000000 */
[----:B------:R-:W-:Y:S01]  /*0180*/  IMAD.MOV.U32 R3, RZ, RZ, 0xff ;  /* 0x000000ffff037424 */ /* 0x000fe200078e00ff */
[----:B0-----:R-:W-:-:S04]  /*0190*/  LOP3.LUT R0, R0, 0xfffffff8, RZ, 0xc0, !PT ;  /* 0xfffffff800007812 */ /* 0x001fc800078ec0ff */
[----:B------:R-:W-:-:S04]  /*01a0*/  SHF.L.U32 R0, R3, R0, RZ ;  /* 0x0000000003007219 */ /* 0x000fc800000006ff */
[----:B------:R-:W0:Y:S02]  /*01b0*/  POPC R4, R0 ;  /* 0x0000000000047309 */ /* 0x000e240000000000 */
[----:B0-----:R-:W-:Y:S01]  /*01c0*/  LEA R4, R4, 0x3, 0x8 ;  /* 0x0000000304047811 */ /* 0x001fe200078e40ff */
[----:B------:R-:W-:Y:S06]  /*01d0*/  BRA `(.L_x_1) ;  /* 0x00000000005c7947 */ /* 0x000fec0003800000 */
.L_x_2:
[----:B------:R-:W-:Y:S02]  /*01e0*/  IMAD.MOV.U32 R0, RZ, RZ, RZ ;  /* 0x000000ffff007224 */ /* 0x000fe400078e00ff */
[----:B------:R-:W-:Y:S01]  /*01f0*/  IMAD.MOV.U32 R4, RZ, RZ, 0x2 ;  /* 0x00000002ff047424 */ /* 0x000fe200078e00ff */
[----:B------:R-:W-:Y:S06]  /*0200*/  BRA `(.L_x_1) ;  /* 0x0000000000507947 */ /* 0x000fec0003800000 */
.L_x_0:
[----:B------:R-:W0:Y:S01]  /*0210*/  S2R R0, SR_TID.Y ;  /* 0x0000000000007919 */ /* 0x000e220000002200 */
[----:B------:R-:W1:Y:S01]  /*0220*/  LDCU UR4, c[0x0][0x360] ;  /* 0x00006c00ff0477ac */ /* 0x000e620008000800 */
[----:B------:R-:W0:Y:S01]  /*0230*/  S2R R5, SR_TID.Z ;  /* 0x0000000000057919 */ /* 0x000e220000002300 */
[----:B------:R-:W0:Y:S01]  /*0240*/  LDCU UR5, c[0x0][0x364] ;  /* 0x00006c80ff0577ac */ /* 0x000e220008000800 */
[----:B------:R-:W3:Y:S01]  /*0250*/  LDC R7, c[0x0][0x368] ;  /* 0x0000da00ff077b82 */ /* 0x000ee20000000800 */
[----:B------:R-:W1:Y:S01]  /*0260*/  S2R R3, SR_TID.X ;  /* 0x0000000000037919 */ /* 0x000e620000002100 */
[----:B------:R-:W4:Y:S01]  /*0270*/  S2R R2, SR_LANEID ;  /* 0x0000000000027919 */ /* 0x000f220000000000 */
[----:B0-----:R-:W-:-:S04]  /*0280*/  IMAD R0, R5, UR5, R0 ;  /* 0x0000000505007c24 */ /* 0x001fc8000f8e0200 */
[----:B-1----:R-:W-:Y:S01]  /*0290*/  IMAD R0, R0, UR4, R3 ;  /* 0x0000000400007c24 */ /* 0x002fe2000f8e0203 */
[----:B------:R-:W-:Y:S01]  /*02a0*/  UIMAD UR4, UR4, UR5, URZ ;  /* 0x00000005040472a4 */ /* 0x000fe2000f8e02ff */
[----:B------:R-:W-:Y:S01]  /*02b0*/  IMAD.MOV.U32 R3, RZ, RZ, -0x1 ;  /* 0xffffffffff037424 */ /* 0x000fe200078e00ff */
[----:B----4-:R-:W-:Y:S02]  /*02c0*/  LOP3.LUT R5, R2, 0xfffffff8, RZ, 0xc0, !PT ;  /* 0xfffffff802057812 */ /* 0x010fe400078ec0ff */
[----:B------:R-:W-:-:S05]  /*02d0*/  LOP3.LUT R0, R0, 0x3ffffff8, RZ, 0xc0, !PT ;  /* 0x3ffffff800007812 */ /* 0x000fca00078ec0ff */
[----:B---3--:R-:W-:-:S05]  /*02e0*/  IMAD R0, R7, UR4, -R0 ;  /* 0x0000000407007c24 */ /* 0x008fca000f8e0a00 */
[----:B------:R-:W-:-:S04]  /*02f0*/  VIMNMX.U32 R0, PT, PT, R0, 0x8, PT ;  /* 0x0000000800007848 */ /* 0x000fc80003fe0000 */
[----:B------:R-:W-:-:S04]  /*0300*/  IADD3 R0, PT, PT, -R0, 0x20, RZ ;  /* 0x0000002000007810 */ /* 0x000fc80007ffe1ff */
[----:B------:R-:W-:-:S04]  /*0310*/  SHF.R.U32.HI R0, RZ, R0, R3 ;  /* 0x00000000ff007219 */ /* 0x000fc80000011603 */
[----:B------:R-:W-:-:S04]  /*0320*/  SHF.L.U32 R0, R0, R5, RZ ;  /* 0x0000000500007219 */ /* 0x000fc800000006ff */
[----:B------:R-:W0:Y:S02]  /*0330*/  POPC R4, R0 ;  /* 0x0000000000047309 */ /* 0x000e240000000000 */
[----:B0-----:R-:W-:-:S07]  /*0340*/  LEA R4, R4, 0x3, 0x8 ;  /* 0x0000000304047811 */ /* 0x001fce00078e40ff */
.L_x_1:
[----:B------:R-:W0:Y:S01]  /*0350*/  S2R R7, SR_TID.Y ;  /* 0x0000000000077919 */ /* 0x000e220000002200 */
[----:B------:R-:W1:Y:S01]  /*0360*/  LDC R3, c[0x0][0x360] ;  /* 0x0000d800ff037b82 */ /* 0x000e620000000800 */
[----:B------:R-:W1:Y:S01]  /*0370*/  LDCU UR14, c[0x0][0x370] ;  /* 0x00006e00ff0e77ac */ /* 0x000e620008000800 */
[----:B------:R-:W0:Y:S01]  /*0380*/  S2R R2, SR_TID.X ;  /* 0x0000000000027919 */ /* 0x000e220000002100 */
[----:B------:R-:W3:Y:S01]  /*0390*/  LDCU UR5, c[0x0][0x374] ;  /* 0x00006e80ff0577ac */ /* 0x000ee20008000800 */
[----:B------:R-:W4:Y:S04]  /*03a0*/  S2R R20, SR_TID.Z ;  /* 0x0000000000147919 */ /* 0x000f280000002300 */
[----:B------:R-:W-:Y:S01]  /*03b0*/  S2UR UR7, SR_CTAID.Y ;  /* 0x00000000000779c3 */ /* 0x000fe20000002600 */
[----:B------:R-:W5:Y:S01]  /*03c0*/  LDCU UR6, c[0x0][0x378] ;  /* 0x00006f00ff0677ac */ /* 0x000f620008000800 */
[----:B------:R-:W2:Y:S06]  /*03d0*/  LDCU UR15, c[0x0][0x364] ;  /* 0x00006c80ff0f77ac */ /* 0x000eac0008000800 */
[----:B------:R-:W3:Y:S08]  /*03e0*/  S2UR UR8, SR_CTAID.Z ;  /* 0x00000000000879c3 */ /* 0x000ef00000002700 */
[----:B------:R-:W5:Y:S01]  /*03f0*/  S2UR UR13, SR_CTAID.X ;  /* 0x00000000000d79c3 */ /* 0x000f620000002500 */
[----:B-1----:R-:W-:-:S07]  /*0400*/  IMAD R11, R3, UR14, RZ ;  /* 0x0000000e030b7c24 */ /* 0x002fce000f8e02ff */
[----:B------:R-:W1:Y:S01]  /*0410*/  S2UR UR12, SR_CgaCtaId ;  /* 0x00000000000c79c3 */ /* 0x000e620000008800 */
[C---:B0-----:R-:W-:Y:S01]  /*0420*/  IMAD.IADD R5, R2.reuse, 0x1, R7 ;  /* 0x0000000102057824 */ /* 0x041fe200078e0207 */
[C---:B------:R-:W-:Y:S02]  /*0430*/  LOP3.LUT R8, R2.reuse, 0xf, RZ, 0xc0, !PT ;  /* 0x0000000f02087812 */ /* 0x040fe400078ec0ff */
[----:B------:R-:W-:-:S04]  /*0440*/  LOP3.LUT R9, R2, 0x3f, RZ, 0xc0, !PT ;  /* 0x0000003f02097812 */ /* 0x000fc800078ec0ff */
[----:B------:R-:W1:Y:S01]  /*0450*/  LDC R6, c[0x0][0x368] ;  /* 0x0000da00ff067b82 */ /* 0x000e620000000800 */
[----:B---3--:R-:W-:Y:S01]  /*0460*/  UIMAD UR4, UR5, UR8, UR7 ;  /* 0x00000008050472a4 */ /* 0x008fe2000f8e0207 */
[----:B----4-:R-:W-:Y:S01]  /*0470*/  LOP3.LUT P1, RZ, R5, R20, RZ, 0xfc, !PT ;  /* 0x0000001405ff7212 */ /* 0x010fe2000782fcff */
[----:B------:R-:W-:Y:S01]  /*0480*/  UIADD3 UR8, UPT, UPT, -UR8, URZ, URZ ;  /* 0x000000ff08087290 */ /* 0x000fe2000fffe1ff */
[----:B------:R-:W-:Y:S01]  /*0490*/  LOP3.LUT R10, R2, 0x1ff, RZ, 0xc0, !PT ;  /* 0x000001ff020a7812 */ /* 0x000fe200078ec0ff */
[----:B-----5:R-:W-:Y:S01]  /*04a0*/  UIMAD UR4, UR4, UR14, UR13 ;  /* 0x0000000e040472a4 */ /* 0x020fe2000f8e020d */
[----:B-1----:R-:W-:Y:S01]  /*04b0*/  IMAD R5, R6, UR12, R20 ;  /* 0x0000000c06057c24 */ /* 0x002fe2000f8e0214 */
[----:B------:R-:W-:-:S04]  /*04c0*/  UIADD3 UR12, UPT, UPT, URZ, -UR14, URZ ;  /* 0x8000000eff0c7290 */ /* 0x000fc8000fffe0ff */
[----:B------:R-:W-:Y:S01]  /*04d0*/  IMAD R6, R6, UR4, R20 ;  /* 0x0000000406067c24 */ /* 0x000fe2000f8e0214 */
[----:B------:R-:W-:Y:S01]  /*04e0*/  UIADD3 UR4, UPT, UPT, UR13, UR7, URZ ;  /* 0x000000070d047290 */ /* 0x000fe2000fffe0ff */
[--C-:B--2---:R-:W-:Y:S01]  /*04f0*/  IMAD R21, R5, UR15, R7.reuse ;  /* 0x0000000f05157c24 */ /* 0x104fe2000f8e0207 */
[--C-:B------:R-:W-:Y:S01]  /*0500*/  SHF.R.U32.HI R5, RZ, 0x1, R4.reuse ;  /* 0x00000001ff057819 */ /* 0x100fe20000011604 */
[--C-:B------:R-:W-:Y:S01]  /*0510*/  IMAD R20, R20, UR15, R7.reuse ;  /* 0x0000000f14147c24 */ /* 0x100fe2000f8e0207 */
[----:B------:R-:W-:Y:S01]  /*0520*/  UISETP.NE.AND UP0, UPT, UR4, UR8, UPT ;  /* 0x000000080400728c */ /* 0x000fe2000bf05270 */
[----:B------:R-:W-:Y:S01]  /*0530*/  IMAD R22, R6, UR15, R7 ;  /* 0x0000000f06167c24 */ /* 0x000fe2000f8e0207 */
[----:B------:R-:W-:Y:S01]  /*0540*/  UMOV UR7, UR12 ;  /* 0x0000000c00077c82 */ /* 0x000fe20008000000 */
[----:B------:R-:W-:Y:S01]  /*0550*/  PRMT R4, RZ, 0x7610, R4 ;  /* 0x00007610ff047816 */ /* 0x000fe20000000004 */
[----:B------:R-:W-:Y:S01]  /*0560*/  UIMAD UR5, UR7, UR5, URZ ;  /* 0x00000005070572a4 */ /* 0x000fe2000f8e02ff */
[----:B------:R-:W-:Y:S01]  /*0570*/  LOP3.LUT R5, R5, 0x7f, RZ, 0xc0, !PT ;  /* 0x0000007f05057812 */ /* 0x000fe200078ec0ff */
[----:B------:R-:W-:Y:S01]  /*0580*/  IMAD R7, R3, UR13, RZ ;  /* 0x0000000d03077c24 */ /* 0x000fe2000f8e02ff */
[----:B------:R-:W-:Y:S01]  /*0590*/  SHF.R.U32.HI R6, RZ, 0x3, R3 ;  /* 0x00000003ff067819 */ /* 0x000fe20000011603 */
[----:B------:R-:W-:Y:S01]  /*05a0*/  UIMAD UR4, UR6, UR5, -0x7fffffff ;  /* 0x80000001060474a4 */ /* 0x000fe2000f8e0205 */
[----:B------:R-:W-:-:S02]  /*05b0*/  IMAD R20, R20, R3, R2 ;  /* 0x0000000314147224 */ /* 0x000fc400078e0202 */
[-CC-:B------:R-:W-:Y:S01]  /*05c0*/  IMAD R21, R21, R3.reuse, R2.reuse ;  /* 0x0000000315157224 */ /* 0x180fe200078e0202 */
[----:B------:R-:W-:Y:S01]  /*05d0*/  USEL UR4, UR4, 0x1, !UP0 ;  /* 0x0000000104047887 */ /* 0x000fe2000c000000 */
[----:B------:R-:W-:-:S11]  /*05e0*/  IMAD R22, R22, R3, R2 ;  /* 0x0000000316167224 */ /* 0x000fd600078e0202 */
.L_x_116:
[----:B------:R-:W-:Y:S01]  /*05f0*/  ISETP.NE.AND P2, PT, R2, RZ, PT ;  /* 0x000000ff0200720c */ /* 0x000fe20003f45270 */
[----:B------:R-:W-:Y:S01]  /*0600*/  IMAD.MOV R13, RZ, RZ, -R7 ;  /* 0x000000ffff0d7224 */ /* 0x000fe200078e0a07 */
[----:B------:R-:W-:-:S05]  /*0610*/  CS2R.32 R12, SR_CgaSize ;  /* 0x00000000000c7805 */ /* 0x000fca0000008a00 */
[----:B------:R-:W-:-:S06]  /*0620*/  IMAD R12, R12, -0xa0, RZ ;  /* 0xffffff600c0c7824 */ /* 0x000fcc00078e02ff */
[----:B------:R-:W0:Y:S01]  /*0630*/  LDC R12, c[0x0][R12+0x258] ;  /* 0x000096000c0c7b82 */ /* 0x000e220000000800 */
[----:B------:R-:W-:Y:S01]  /*0640*/  ISETP.NE.AND P0, PT, R2, R13, PT ;  /* 0x0000000d0200720c */ /* 0x000fe20003f05270 */
[----:B------:R-:W1:Y:S01]  /*0650*/  @!P2 S2R R24, SR_CgaCtaId ;  /* 0x000000000018a919 */ /* 0x000e620000008800 */
[----:B------:R-:W-:-:S11]  /*0660*/  @!P2 MOV R23, 0x400 ;  /* 0x000004000017a802 */ /* 0x000fd60000000f00 */
[----:B------:R-:W2:Y:S08]  /*0670*/  @!P0 LDC.64 R18, c[0x4][0x18] ;  /* 0x01000600ff128b82 */ /* 0x000eb00000000a00 */
[----:B------:R-:W3:Y:S08]  /*0680*/  @!P0 LDC.64 R16, c[0x4][0x10] ;  /* 0x01000400ff108b82 */ /* 0x000ef00000000a00 */
[----:B------:R-:W4:Y:S01]  /*0690*/  @!P0 LDC.64 R14, c[0x4][0x20] ;  /* 0x01000800ff0e8b82 */ /* 0x000f220000000a00 */
[----:B--2---:R2:W-:Y:S01]  /*06a0*/  @!P0 STG.E desc[UR10][R18.64], RZ ;  /* 0x000000ff12008986 */ /* 0x0045e2000c10190a */
[----:B-1----:R-:W-:-:S05]  /*06b0*/  @!P2 LEA R24, R24, R23, 0x18 ;  /* 0x000000171818a211 */ /* 0x002fca00078ec0ff */
[----:B------:R2:W-:Y:S04]  /*06c0*/  @!P2 STS.128 [R24+0xb000], RZ ;  /* 0x00b000ff1800a388 */ /* 0x0005e80000000c00 */
[----:B---3--:R2:W-:Y:S04]  /*06d0*/  @!P0 STG.E desc[UR10][R16.64], RZ ;  /* 0x000000ff10008986 */ /* 0x0085e8000c10190a */
[----:B------:R2:W-:Y:S04]  /*06e0*/  @!P2 STS [R24+0xb010], R7 ;  /* 0x00b010071800a388 */ /* 0x0005e80000000800 */
[----:B----4-:R2:W-:Y:S01]  /*06f0*/  @!P0 STG.E desc[UR10][R14.64], R11 ;  /* 0x0000000b0e008986 */ /* 0x0105e2000c10190a */
[----:B0-----:R-:W-:-:S04]  /*0700*/  ISETP.NE.U32.AND P0, PT, R12, RZ, PT ;  /* 0x000000ff0c00720c */ /* 0x001fc80003f05070 */
[----:B------:R-:W-:-:S13]  /*0710*/  ISETP.NE.AND.EX P0, PT, RZ, UR9, PT, P0 ;  /* 0x00000009ff007c0c */ /* 0x000fda000bf05300 */
[----:B--2---:R-:W-:Y:S05]  /*0720*/  @!P0 BRA `(.L_x_3) ;  /* 0x0000003000f88947 */ /* 0x004fea0003800000 */
[----:B------:R-:W-:-:S03]  /*0730*/  UMOV UR5, 0xffffffff ;  /* 0xffffffff00057882 */ /* 0x000fc60000000000 */
[----:B------:R-:W-:Y:S05]  /*0740*/  BRA.DIV UR5, `(.L_x_4) ;  /* 0x0000003205f47947 */ /* 0x000fea000b800000 */
[----:B------:R-:W-:Y:S06]  /*0750*/  BAR.SYNC.DEFER_BLOCKING 0x0 ;  /* 0x0000000000007b1d */ /* 0x000fec0000010000 */
.L_x_119:
[----:B------:R-:W-:Y:S04]  /*0760*/  BSSY B0, `(.L_x_5) ;  /* 0x0000018000007945 */ /* 0x000fe80003800000 */
[----:B------:R-:W-:Y:S05]  /*0770*/  @P1 BRA `(.L_x_6) ;  /* 0x0000000000581947 */ /* 0x000fea0003800000 */
[----:B------:R-:W0:Y:S01]  /*0780*/  S2R R13, SR_LANEID ;  /* 0x00000000000d7919 */ /* 0x000e220000000000 */
[----:B------:R-:W-:Y:S02]  /*0790*/  VOTEU.ANY UR5, UPT, PT ;  /* 0x0000000000057886 */ /* 0x000fe400038e0100 */
[----:B------:R-:W-:Y:S08]  /*07a0*/  FLO.U32 R16, UR5 ;  /* 0x0000000500107d00 */ /* 0x000ff000080e0000 */
[----:B------:R-:W1:Y:S02]  /*07b0*/  POPC R14, UR5 ;  /* 0x00000005000e7d09 */ /* 0x000e640008000000 */
[----:B-1----:R-:W-:Y:S01]  /*07c0*/  IMAD R15, R14, UR4, RZ ;  /* 0x000000040e0f7c24 */ /* 0x002fe2000f8e02ff */
[----:B0-----:R-:W-:Y:S01]  /*07d0*/  ISETP.EQ.U32.AND P0, PT, R16, R13, PT ;  /* 0x0000000d1000720c */ /* 0x001fe20003f02070 */
[----:B------:R-:W-:-:S12]  /*07e0*/  IMAD.U32 R13, RZ, RZ, UR9 ;  /* 0x00000009ff0d7e24 */ /* 0x000fd8000f8e00ff */
[----:B------:R-:W-:Y:S06]  /*07f0*/  @P0 MEMBAR.ALL.GPU ;  /* 0x0000000000000992 */ /* 0x000fec000000a000 */
[----:B------:R-:W-:-:S00]  /*0800*/  @P0 ERRBAR ;  /* 0x00000000000009ab */ /* 0x000fc00000000000 */
[----:B------:R-:W-:Y:S06]  /*0810*/  @P0 CGAERRBAR ;  /* 0x00000000000005ab */ /* 0x000fec0000000000 */
[----:B------:R-:W2:Y:S01]  /*0820*/  @P0 ATOM.E.ADD.STRONG.GPU PT, R15, desc[UR10][R12.64+0x4], R15 ;  /* 0x8000040f0c0f098a */ /* 0x000ea200081ef10a */
[----:B------:R-:W0:Y:S02]  /*0830*/  S2R R17, SR_LTMASK ;  /* 0x0000000000117919 */ /* 0x000e240000003900 */
[----:B0-----:R-:W-:-:S06]  /*0840*/  LOP3.LUT R17, R17, UR5, RZ, 0xc0, !PT ;  /* 0x0000000511117c12 */ /* 0x001fcc000f8ec0ff */
[----:B------:R-:W0:Y:S01]  /*0850*/  POPC R17, R17 ;  /* 0x0000001100117309 */ /* 0x000e220000000000 */
[----:B--2---:R-:W0:Y:S02]  /*0860*/  SHFL.IDX PT, R14, R15, R16, 0x1f ;  /* 0x00001f100f0e7589 */ /* 0x004e2400000e0000 */
[----:B0-----:R-:W-:-:S07]  /*0870*/  IMAD R14, R17, UR4, R14 ;  /* 0x00000004110e7c24 */ /* 0x001fce000f8e020e */
.L_x_7:
[----:B------:R-:W2:Y:S04]  /*0880*/  LD.E.STRONG.GPU R15, desc[UR10][R12.64+0x4] ;  /* 0x0000040a0c0f7980 */ /* 0x000ea8000c10f900 */
[----:B--2---:R-:W-:Y:S01]  /*0890*/  CCTL.IVALL ;  /* 0x00000000ff00798f */ /* 0x004fe20002000000 */
[----:B------:R-:W-:Y:S05]  /*08a0*/  YIELD ;  /* 0x0000000000007946 */ /* 0x000fea0003800000 */
[----:B------:R-:W-:-:S04]  /*08b0*/  LOP3.LUT R15, R15, R14, RZ, 0x3c, !PT ;  /* 0x0000000e0f0f7212 */ /* 0x000fc800078e3cff */
[----:B------:R-:W-:-:S13]  /*08c0*/  ISETP.GT.AND P0, PT, R15, -0x1, PT ;  /* 0xffffffff0f00780c */ /* 0x000fda0003f04270 */
[----:B------:R-:W-:Y:S05]  /*08d0*/  @P0 BRA `(.L_x_7) ;  /* 0xfffffffc00e80947 */ /* 0x000fea000383ffff */
.L_x_6:
[----:B------:R-:W-:Y:S05]  /*08e0*/  BSYNC B0 ;  /* 0x0000000000007941 */ /* 0x000fea0003800000 */
.L_x_5:
[----:B------:R-:W-:-:S03]  /*08f0*/  UMOV UR5, 0xffffffff ;  /* 0xffffffff00057882 */ /* 0x000fc60000000000 */
[----:B------:R-:W-:Y:S05]  /*0900*/  BRA.DIV UR5, `(.L_x_8) ;  /* 0x0000003205b47947 */ /* 0x000fea000b800000 */
[----:B------:R-:W-:Y:S06]  /*0910*/  BAR.SYNC.DEFER_BLOCKING 0x0 ;  /* 0x0000000000007b1d */ /* 0x000fec0000010000 */
.L_x_122:
[----:B------:R-:W0:Y:S01]  /*0920*/  LDC.64 R14, c[0x0][0x398] ;  /* 0x0000e600ff0e7b82 */ /* 0x000e220000000a00 */
[----:B------:R-:W-:-:S07]  /*0930*/  IMAD.MOV.U32 R17, RZ, RZ, 0x1 ;  /* 0x00000001ff117424 */ /* 0x000fce00078e00ff */
[----:B------:R-:W1:Y:S01]  /*0940*/  LDC.64 R12, c[0x0][0x3a0] ;  /* 0x0000e800ff0c7b82 */ /* 0x000e620000000a00 */
[----:B0-----:R-:W-:Y:S04]  /*0950*/  STG.E.U8 desc[UR10][R14.64], R17 ;  /* 0x000000110e007986 */ /* 0x001fe8000c10110a */
[----:B-1----:R-:W2:Y:S03]  /*0960*/  LDG.E R13, desc[UR10][R12.64] ;  /* 0x0000000a0c0d7981 */ /* 0x002ea6000c1e1900 */
[----:B------:R-:W0:Y:S01]  /*0970*/  S2UR UR6, SR_CgaCtaId ;  /* 0x00000000000679c3 */ /* 0x000e220000008800 */
[----:B------:R-:W-:Y:S02]  /*0980*/  UMOV UR5, 0x400 ;  /* 0x0000040000057882 */ /* 0x000fe40000000000 */
[----:B0-----:R-:W-:-:S06]  /*0990*/  ULEA UR5, UR6, UR5, 0x18 ;  /* 0x0000000506057291 */ /* 0x001fcc000f8ec0ff */
[----:B------:R-:W-:-:S05]  /*09a0*/  IMAD.U32 R18, RZ, RZ, UR5 ;  /* 0x00000005ff127e24 */ /* 0x000fca000f8e00ff */
[----:B------:R-:W2:Y:S02]  /*09b0*/  LDS R16, [R18+0xb010] ;  /* 0x00b0100012107984 */ /* 0x000ea40000000800 */
[----:B--2---:R-:W-:-:S13]  /*09c0*/  ISETP.GE.AND P0, PT, R16, R13, PT ;  /* 0x0000000d1000720c */ /* 0x004fda0003f06270 */
[----:B------:R-:W-:Y:S05]  /*09d0*/  @P0 BRA `(.L_x_9) ;  /* 0x00000018005c0947 */ /* 0x000fea0003800000 */
.L_x_55:
[----:B-12---:R-:W-:-:S05]  /*09e0*/  IMAD.IADD R17, R2, 0x1, R16 ;  /* 0x0000000102117824 */ /* 0x006fca00078e0210 */
[----:B------:R-:W-:-:S13]  /*09f0*/  ISETP.GE.AND P0, PT, R17, R13, PT ;  /* 0x0000000d1100720c */ /* 0x000fda0003f06270 */
[----:B------:R-:W-:Y:S05]  /*0a00*/  @P0 BRA `(.L_x_10) ;  /* 0x0000000800200947 */ /* 0x000fea0003800000 */
[----:B------:R-:W0:Y:S02]  /*0a10*/  LDC.64 R12, c[0x0][0x390] ;  /* 0x0000e400ff0c7b82 */ /* 0x000e240000000a00 */
[----:B0-----:R-:W-:-:S06]  /*0a20*/  IMAD.WIDE R12, R17, 0x2, R12 ;  /* 0x00000002110c7825 */ /* 0x001fcc00078e020c */
[----:B------:R-:W2:Y:S01]  /*0a30*/  LDG.E.U16 R12, desc[UR10][R12.64] ;  /* 0x0000000a0c0c7981 */ /* 0x000ea2000c1e1500 */
[----:B------:R-:W-:Y:S02]  /*0a40*/  PRMT R14, R4, 0x9910, RZ ;  /* 0x00009910040e7816 */ /* 0x000fe400000000ff */
[----:B--2---:R-:W-:-:S04]  /*0a50*/  PRMT R15, R12, 0x9910, RZ ;  /* 0x000099100c0f7816 */ /* 0x004fc800000000ff */
[----:B------:R-:W-:-:S13]  /*0a60*/  ISETP.NE.AND P0, PT, R15, R14, PT ;  /* 0x0000000e0f00720c */ /* 0x000fda0003f05270 */
[----:B------:R-:W-:Y:S05]  /*0a70*/  @P0 BRA `(.L_x_10) ;  /* 0x0000000800040947 */ /* 0x000fea0003800000 */
[----:B------:R-:W0:Y:S02]  /*0a80*/  LDC.64 R12, c[0x0][0x380] ;  /* 0x0000e000ff0c7b82 */ /* 0x000e240000000a00 */
[----:B0-----:R-:W-:-:S06]  /*0a90*/  IMAD.WIDE R12, R17, 0x8, R12 ;  /* 0x00000008110c7825 */ /* 0x001fcc00078e020c */
[----:B------:R-:W2:Y:S02]  /*0aa0*/  LDG.E R12, desc[UR10][R12.64+0x4] ;  /* 0x0000040a0c0c7981 */ /* 0x000ea4000c1e1900 */
[----:B--2---:R-:W-:-:S13]  /*0ab0*/  ISETP.NE.AND P0, PT, R12, RZ, PT ;  /* 0x000000ff0c00720c */ /* 0x004fda0003f05270 */
[----:B------:R-:W-:Y:S05]  /*0ac0*/  @!P0 BRA `(.L_x_10) ;  /* 0x0000000400f08947 */ /* 0x000fea0003800000 */
[----:B------:R-:W-:-:S13]  /*0ad0*/  ISETP.GT.AND P0, PT, R12, 0x8, PT ;  /* 0x000000080c00780c */ /* 0x000fda0003f04270 */
[----:B------:R-:W-:Y:S05]  /*0ae0*/  @P0 BRA `(.L_x_11) ;  /* 0x0000000000500947 */ /* 0x000fea0003800000 */
[----:B------:R-:W0:Y:S01]  /*0af0*/  S2R R15, SR_LANEID ;  /* 0x00000000000f7919 */ /* 0x000e220000000000 */
[----:B------:R-:W1:Y:S01]  /*0b00*/  S2UR UR6, SR_CgaCtaId ;  /* 0x00000000000679c3 */ /* 0x000e620000008800 */
[----:B------:R-:W-:Y:S01]  /*0b10*/  VOTEU.ANY UR7, UPT, PT ;  /* 0x0000000000077886 */ /* 0x000fe200038e0100 */
[----:B------:R-:W-:Y:S01]  /*0b20*/  UMOV UR5, 0x400 ;  /* 0x0000040000057882 */ /* 0x000fe20000000000 */
[----:B------:R-:W0:Y:S01]  /*0b30*/  FLO.U32 R14, UR7 ;  /* 0x00000007000e7d00 */ /* 0x000e2200080e0000 */
[----:B------:R-:W-:-:S07]  /*0b40*/  UIADD3 UR5, UPT, UPT, UR5, 0xb000, URZ ;  /* 0x0000b00005057890 */ /* 0x000fce000fffe0ff */
[----:B------:R-:W2:Y:S01]  /*0b50*/  POPC R13, UR7 ;  /* 0x00000007000d7d09 */ /* 0x000ea20008000000 */
[----:B-1----:R-:W-:Y:S01]  /*0b60*/  ULEA UR5, UR6, UR5, 0x18 ;  /* 0x0000000506057291 */ /* 0x002fe2000f8ec0ff */
[----:B0-----:R-:W-:Y:S02]  /*0b70*/  ISETP.EQ.U32.AND P0, PT, R14, R15, PT ;  /* 0x0000000f0e00720c */ /* 0x001fe40003f02070 */
[----:B------:R-:W0:Y:S11]  /*0b80*/  S2R R15, SR_LTMASK ;  /* 0x00000000000f7919 */ /* 0x000e360000003900 */
[----:B--2---:R-:W1:Y:S01]  /*0b90*/  @P0 ATOMS.ADD R13, [UR5], R13 ;  /* 0x0000000dff0d098c */ /* 0x004e620008000005 */
[----:B------:R-:W-:-:S02]  /*0ba0*/  UMOV UR5, 0x400 ;  /* 0x0000040000057882 */ /* 0x000fc40000000000 */
[----:B------:R-:W-:Y:S01]  /*0bb0*/  ULEA UR6, UR6, UR5, 0x18 ;  /* 0x0000000506067291 */ /* 0x000fe2000f8ec0ff */
[----:B0-----:R-:W-:Y:S01]  /*0bc0*/  LOP3.LUT R15, R15, UR7, RZ, 0xc0, !PT ;  /* 0x000000070f0f7c12 */ /* 0x001fe2000f8ec0ff */
[----:B-1----:R-:W0:Y:S05]  /*0bd0*/  SHFL.IDX PT, R12, R13, R14, 0x1f ;  /* 0x00001f0e0d0c7589 */ /* 0x002e2a00000e0000 */
[----:B------:R-:W0:Y:S02]  /*0be0*/  POPC R15, R15 ;  /* 0x0000000f000f7309 */ /* 0x000e240000000000 */
[----:B0-----:R-:W-:-:S05]  /*0bf0*/  IMAD.IADD R12, R12, 0x1, R15 ;  /* 0x000000010c0c7824 */ /* 0x001fca00078e020f */
[----:B------:R-:W-:-:S05]  /*0c00*/  LEA R12, R12, UR6, 0x2 ;  /* 0x000000060c0c7c11 */ /* 0x000fca000f8e10ff */
[----:B------:R0:W-:Y:S01]  /*0c10*/  STS [R12], R17 ;  /* 0x000000110c007388 */ /* 0x0001e20000000800 */
[----:B------:R-:W-:Y:S05]  /*0c20*/  BRA `(.L_x_10) ;  /* 0x0000000400987947 */ /* 0x000fea0003800000 */
.L_x_11:
[----:B------:R-:W-:-:S13]  /*0c30*/  ISETP.GT.U32.AND P0, PT, R12, 0x40, PT ;  /* 0x000000400c00780c */ /* 0x000fda0003f04070 */
        /* <DEDUP_REMOVED lines=13> */
[----:B------:R-:W-:-:S04]  /*0d10*/  UIADD3 UR5, UPT, UPT, UR5, 0x3800, URZ ;  /* 0x0000380005057890 */ /* 0x000fc8000fffe0ff */
        /* <DEDUP_REMOVED lines=8> */
.L_x_12:
        /* <DEDUP_REMOVED lines=23> */
.L_x_13:
        /* <DEDUP_REMOVED lines=23> */
.L_x_14:
[----:B------:R-:W-:-:S13]  /*1080*/  ISETP.GT.U32.AND P0, PT, R12, 0x29000, PT ;  /* 0x000290000c00780c */ /* 0x000fda0003f04070 */
[----:B------:R-:W-:Y:S05]  /*1090*/  @P0 BRA `(.L_x_15) ;  /* 0x0000000000400947 */ /* 0x000fea0003800000 */
[----:B------:R-:W0:Y:S01]  /*10a0*/  S2R R15, SR_LANEID ;  /* 0x00000000000f7919 */ /* 0x000e220000000000 */
[----:B------:R-:W-:Y:S01]  /*10b0*/  VOTEU.ANY UR5, UPT, PT ;  /* 0x0000000000057886 */ /* 0x000fe200038e0100 */
[----:B------:R-:W1:Y:S01]  /*10c0*/  LDC.64 R12, c[0x4][0x10] ;  /* 0x01000400ff0c7b82 */ /* 0x000e620000000a00 */
[----:B------:R-:W0:Y:S08]  /*10d0*/  FLO.U32 R16, UR5 ;  /* 0x0000000500107d00 */ /* 0x000e3000080e0000 */
[----:B------:R-:W1:Y:S01]  /*10e0*/  POPC R23, UR5 ;  /* 0x0000000500177d09 */ /* 0x000e620008000000 */
[----:B0-----:R-:W-:Y:S01]  /*10f0*/  ISETP.EQ.U32.AND P0, PT, R16, R15, PT ;  /* 0x0000000f1000720c */ /* 0x001fe20003f02070 */
[----:B------:R-:W0:Y:S01]  /*1100*/  S2R R18, SR_LTMASK ;  /* 0x0000000000127919 */ /* 0x000e220000003900 */
[----:B------:R-:W2:Y:S11]  /*1110*/  LDC.64 R14, c[0x4][RZ] ;  /* 0x01000000ff0e7b82 */ /* 0x000eb60000000a00 */
[----:B-1----:R-:W3:Y:S01]  /*1120*/  @P0 ATOMG.E.ADD.STRONG.GPU PT, R13, desc[UR10][R12.64], R23 ;  /* 0x800000170c0d09a8 */ /* 0x002ee200081ef10a */
[----:B0-----:R-:W-:-:S06]  /*1130*/  LOP3.LUT R18, R18, UR5, RZ, 0xc0, !PT ;  /* 0x0000000512127c12 */ /* 0x001fcc000f8ec0ff */
[----:B------:R-:W0:Y:S01]  /*1140*/  POPC R18, R18 ;  /* 0x0000001200127309 */ /* 0x000e220000000000 */
[----:B---3--:R-:W0:Y:S02]  /*1150*/  SHFL.IDX PT, R19, R13, R16, 0x1f ;  /* 0x00001f100d137589 */ /* 0x008e2400000e0000 */
[----:B0-----:R-:W-:-:S04]  /*1160*/  IMAD.IADD R19, R19, 0x1, R18 ;  /* 0x0000000113137824 */ /* 0x001fc800078e0212 */
[----:B--2---:R-:W-:-:S05]  /*1170*/  IMAD.WIDE R14, R19, 0x4, R14 ;  /* 0x00000004130e7825 */ /* 0x004fca00078e020e */
[----:B------:R2:W-:Y:S01]  /*1180*/  STG.E desc[UR10][R14.64], R17 ;  /* 0x000000110e007986 */ /* 0x0005e2000c10190a */
[----:B------:R-:W-:Y:S05]  /*1190*/  BRA `(.L_x_10) ;  /* 0x00000000003c7947 */ /* 0x000fea0003800000 */
.L_x_15:
        /* <DEDUP_REMOVED lines=14> */
[----:B------:R1:W-:Y:S02]  /*1280*/  STG.E desc[UR10][R14.64], R17 ;  /* 0x000000110e007986 */ /* 0x0003e4000c10190a */
.L_x_10:
[----:B------:R-:W-:Y:S05]  /*1290*/  WARPSYNC.ALL ;  /* 0x0000000000007948 */ /* 0x000fea0003800000 */
[----:B------:R-:W5:Y:S08]  /*12a0*/  S2UR UR6, SR_CgaCtaId ;  /* 0x00000000000679c3 */ /* 0x000f700000008800 */
[----:B------:R-:W-:Y:S01]  /*12b0*/  BAR.SYNC.DEFER_BLOCKING 0x0 ;  /* 0x0000000000007b1d */ /* 0x000fe20000010000 */
[----:B------:R-:W-:-:S05]  /*12c0*/  IADD3 R13, PT, PT, -R3, 0xe00, -R6 ;  /* 0x00000e00030d7810 */ /* 0x000fca0007ffe906 */
[----:B------:R-:W-:Y:S02]  /*12d0*/  UMOV UR5, 0x400 ;  /* 0x0000040000057882 */ /* 0x000fe40000000000 */
[----:B-----5:R-:W-:-:S09]  /*12e0*/  ULEA UR5, UR6, UR5, 0x18 ;  /* 0x0000000506057291 */ /* 0x020fd2000f8ec0ff */
[----:B------:R-:W5:Y:S02]  /*12f0*/  LDS R18, [UR5+0xb000] ;  /* 0x00b00005ff127984 */ /* 0x000f640008000800 */
[----:B-----5:R-:W-:-:S13]  /*1300*/  ISETP.GE.U32.AND P0, PT, R18, R13, PT ;  /* 0x0000000d1200720c */ /* 0x020fda0003f06070 */
[----:B------:R-:W-:Y:S05]  /*1310*/  @!P0 BRA `(.L_x_16) ;  /* 0x0000000000fc8947 */ /* 0x000fea0003800000 */
[----:B------:R-:W-:Y:S01]  /*1320*/  SHF.R.U32.HI R23, RZ, 0x3, R2 ;  /* 0x00000003ff177819 */ /* 0x000fe20000011602 */
[----:B------:R-:W-:Y:S03]  /*1330*/  BSSY.RECONVERGENT B0, `(.L_x_17) ;  /* 0x0000037000007945 */ /* 0x000fe60003800200 */
[----:B------:R-:W-:-:S13]  /*1340*/  ISETP.GE.AND P0, PT, R23, R18, PT ;  /* 0x000000121700720c */ /* 0x000fda0003f06270 */
[----:B------:R-:W-:Y:S05]  /*1350*/  @P0 BRA `(.L_x_18) ;  /* 0x0000000000d00947 */ /* 0x000fea0003800000 */
[----:B------:R-:W-:-:S07]  /*1360*/  LEA R19, R23, UR5, 0x2 ;  /* 0x0000000517137c11 */ /* 0x000fce000f8e10ff */
.L_x_25:
[----:B-1----:R-:W1:Y:S01]  /*1370*/  LDS R25, [R19] ;  /* 0x0000000013197984 */ /* 0x002e620000000800 */
[----:B0--34-:R-:W1:Y:S02]  /*1380*/  LDC.64 R12, c[0x0][0x380] ;  /* 0x0000e000ff0c7b82 */ /* 0x019e640000000a00 */
[----:B-1----:R-:W-:-:S05]  /*1390*/  IMAD.WIDE R12, R25, 0x8, R12 ;  /* 0x00000008190c7825 */ /* 0x002fca00078e020c */
[----:B------:R0:W5:Y:S04]  /*13a0*/  LDG.E R24, desc[UR10][R12.64] ;  /* 0x0000000a0c187981 */ /* 0x000168000c1e1900 */
[----:B------:R0:W5:Y:S01]  /*13b0*/  LDG.E R27, desc[UR10][R12.64+0x4] ;  /* 0x0000040a0c1b7981 */ /* 0x000162000c1e1900 */
[----:B------:R-:W-:Y:S01]  /*13c0*/  ISETP.GT.AND P0, PT, R5, 0x3, PT ;  /* 0x000000030500780c */ /* 0x000fe20003f04270 */
[----:B------:R-:W-:Y:S01]  /*13d0*/  IMAD.IADD R23, R6, 0x1, R23 ;  /* 0x0000000106177824 */ /* 0x000fe200078e0217 */
[----:B------:R-:W-:Y:S04]  /*13e0*/  BSSY.RECONVERGENT B1, `(.L_x_19) ;  /* 0x0000014000017945 */ /* 0x000fe80003800200 */
[----:B------:R-:W-:-:S07]  /*13f0*/  ISETP.GE.AND P3, PT, R23, R18, PT ;  /* 0x000000121700720c */ /* 0x000fce0003f66270 */
[----:B0-----:R-:W-:Y:S06]  /*1400*/  @P0 BRA `(.L_x_20) ;  /* 0x00000000002c0947 */ /* 0x001fec0003800000 */
[----:B------:R-:W-:-:S13]  /*1410*/  ISETP.NE.AND P0, PT, R5, 0x1, PT ;  /* 0x000000010500780c */ /* 0x000fda0003f05270 */
[----:B------:R-:W-:Y:S05]  /*1420*/  @!P0 BRA `(.L_x_21) ;  /* 0x0000000000148947 */ /* 0x000fea0003800000 */
[----:B------:R-:W-:Y:S01]  /*1430*/  ISETP.NE.AND P0, PT, R5, 0x3, PT ;  /* 0x000000030500780c */ /* 0x000fe20003f05270 */
[----:B--2---:R-:W-:-:S12]  /*1440*/  IMAD.MOV.U32 R15, RZ, RZ, RZ ;  /* 0x000000ffff0f7224 */ /* 0x004fd800078e00ff */
[----:B------:R-:W-:Y:S05]  /*1450*/  @P0 BRA `(.L_x_22) ;  /* 0x0000000000300947 */ /* 0x000fea0003800000 */
[----:B------:R-:W-:Y:S01]  /*1460*/  IMAD.MOV.U32 R15, RZ, RZ, R22 ;  /* 0x000000ffff0f7224 */ /* 0x000fe200078e0016 */
[----:B------:R-:W-:Y:S06]  /*1470*/  BRA `(.L_x_22) ;  /* 0x0000000000287947 */ /* 0x000fec0003800000 */
.L_x_21:
[----:B--2---:R-:W0:Y:S02]  /*1480*/  S2R R15, SR_LTMASK ;  /* 0x00000000000f7919 */ /* 0x004e240000003900 */
[----:B0-----:R-:W-:-:S06]  /*1490*/  LOP3.LUT R15, R15, R0, RZ, 0xc0, !PT ;  /* 0x000000000f0f7212 */ /* 0x001fcc00078ec0ff */
[----:B------:R-:W0:Y:S01]  /*14a0*/  POPC R15, R15 ;  /* 0x0000000f000f7309 */ /* 0x000e220000000000 */
[----:B------:R-:W-:Y:S05]  /*14b0*/  BRA `(.L_x_22) ;  /* 0x0000000000187947 */ /* 0x000fea0003800000 */
.L_x_20:
[----:B------:R-:W-:Y:S01]  /*14c0*/  ISETP.NE.AND P0, PT, R5, 0x4, PT ;  /* 0x000000040500780c */ /* 0x000fe20003f05270 */
[----:B--2---:R-:W-:-:S12]  /*14d0*/  IMAD.MOV.U32 R15, RZ, RZ, R20 ;  /* 0x000000ffff0f7224 */ /* 0x004fd800078e0014 */
[----:B------:R-:W-:Y:S05]  /*14e0*/  @!P0 BRA `(.L_x_22) ;  /* 0x00000000000c8947 */ /* 0x000fea0003800000 */
[----:B------:R-:W-:Y:S01]  /*14f0*/  ISETP.NE.AND P0, PT, R5, 0x6, PT ;  /* 0x000000060500780c */ /* 0x000fe20003f05270 */
[----:B------:R-:W-:-:S12]  /*1500*/  IMAD.MOV.U32 R15, RZ, RZ, RZ ;  /* 0x000000ffff0f7224 */ /* 0x000fd800078e00ff */
[----:B------:R-:W-:-:S07]  /*1510*/  @!P0 IMAD.MOV.U32 R15, RZ, RZ, R21 ;  /* 0x000000ffff0f8224 */ /* 0x000fce00078e0015 */
.L_x_22:
[----:B------:R-:W-:Y:S05]  /*1520*/  BSYNC.RECONVERGENT B1 ;  /* 0x0000000000017941 */ /* 0x000fea0003800200 */
.L_x_19:
[----:B------:R-:W1:Y:S01]  /*1530*/  LDC.64 R12, c[0x0][0x388] ;  /* 0x0000e200ff0c7b82 */ /* 0x000e620000000a00 */
[----:B0----5:R-:W-:-:S04]  /*1540*/  IMAD.IADD R29, R24, 0x1, R15 ;  /* 0x00000001181d7824 */ /* 0x021fc800078e020f */
[----:B-1----:R-:W-:-:S03]  /*1550*/  IMAD.WIDE R16, R29, 0x4, R12 ;  /* 0x000000041d107825 */ /* 0x002fc600078e020c */
[----:B------:R-:W0:Y:S02]  /*1560*/  LDC.64 R12, c[0x0][0x390] ;  /* 0x0000e400ff0c7b82 */ /* 0x000e240000000a00 */
[----:B------:R-:W0:Y:S02]  /*1570*/  LDG.E R15, desc[UR10][R16.64] ;  /* 0x0000000a100f7981 */ /* 0x000e24000c1e1900 */
[----:B0-----:R-:W-:-:S05]  /*1580*/  IMAD.WIDE R14, R15, 0x2, R12 ;  /* 0x000000020f0e7825 */ /* 0x001fca00078e020c */
[----:B------:R-:W2:Y:S01]  /*1590*/  LDG.E.U16 R26, desc[UR10][R14.64] ;  /* 0x0000000a0e1a7981 */ /* 0x000ea2000c1e1500 */
[----:B------:R-:W-:Y:S01]  /*15a0*/  IMAD.IADD R24, R24, 0x1, R27 ;  /* 0x0000000118187824 */ /* 0x000fe200078e021b */
[----:B------:R-:W-:Y:S04]  /*15b0*/  BSSY.RECONVERGENT B1, `(.L_x_23) ;  /* 0x000000c000017945 */ /* 0x000fe80003800200 */
[----:B------:R-:W-:Y:S02]  /*15c0*/  ISETP.GE.AND P0, PT, R29, R24, PT ;  /* 0x000000181d00720c */ /* 0x000fe40003f06270 */
[----:B--2---:R-:W-:-:S05]  /*15d0*/  PRMT R26, R26, 0x9910, RZ ;  /* 0x000099101a1a7816 */ /* 0x004fca00000000ff */
[----:B------:R-:W-:-:S05]  /*15e0*/  IMAD.MOV.U32 R24, RZ, RZ, R26 ;  /* 0x000000ffff187224 */ /* 0x000fca00078e001a */
[----:B------:R-:W-:-:S13]  /*15f0*/  ISETP.GT.OR P0, PT, R24, -0x1, P0 ;  /* 0xffffffff1800780c */ /* 0x000fda0000704670 */
[----:B------:R-:W-:Y:S05]  /*1600*/  @P0 BRA `(.L_x_24) ;  /* 0x0000000000180947 */ /* 0x000fea0003800000 */
[----:B------:R-:W-:-:S06]  /*1610*/  IMAD.WIDE R16, R25, 0x2, R12 ;  /* 0x0000000219107825 */ /* 0x000fcc00078e020c */
[----:B------:R-:W2:Y:S01]  /*1620*/  LDG.E.U16 R16, desc[UR10][R16.64] ;  /* 0x0000000a10107981 */ /* 0x000ea2000c1e1500 */
[----:B------:R-:W0:Y:S01]  /*1630*/  LDC.64 R12, c[0x0][0x398] ;  /* 0x0000e600ff0c7b82 */ /* 0x000e220000000a00 */
[----:B--2---:R-:W-:-:S05]  /*1640*/  VIADD R25, R16, 0x1 ;  /* 0x0000000110197836 */ /* 0x004fca0000000000 */
[----:B------:R1:W-:Y:S04]  /*1650*/  STG.E.U16 desc[UR10][R14.64], R25 ;  /* 0x000000190e007986 */ /* 0x0003e8000c10150a */
[----:B0-----:R1:W-:Y:S02]  /*1660*/  STG.E.U8 desc[UR10][R12.64], RZ ;  /* 0x000000ff0c007986 */ /* 0x0013e4000c10110a */
.L_x_24:
[----:B------:R-:W-:Y:S05]  /*1670*/  BSYNC.RECONVERGENT B1 ;  /* 0x0000000000017941 */ /* 0x000fea0003800200 */
.L_x_23:
[----:B------:R-:W-:Y:S01]  /*1680*/  IMAD R19, R6, 0x4, R19 ;  /* 0x0000000406137824 */ /* 0x000fe200078e0213 */
[----:B------:R-:W-:Y:S06]  /*1690*/  @!P3 BRA `(.L_x_25) ;  /* 0xfffffffc0034b947 */ /* 0x000fec000383ffff */
.L_x_18:
[----:B------:R-:W-:Y:S05]  /*16a0*/  BSYNC.RECONVERGENT B0 ;  /* 0x0000000000007941 */ /* 0x000fea0003800200 */
.L_x_17:
[----:B-1----:R-:W1:Y:S01]  /*16b0*/  @!P2 S2R R13, SR_CgaCtaId ;  /* 0x00000000000da919 */ /* 0x002e620000008800 */
[----:B0--34-:R-:W-:Y:S01]  /*16c0*/  @!P2 MOV R12, 0x400 ;  /* 0x00000400000ca802 */ /* 0x019fe20000000f00 */
[----:B------:R-:W-:Y:S03]  /*16d0*/  BAR.SYNC.DEFER_BLOCKING 0x0 ;  /* 0x0000000000007b1d */ /* 0x000fe60000010000 */
[----:B-1----:R-:W-:-:S05]  /*16e0*/  @!P2 LEA R12, R13, R12, 0x18 ;  /* 0x0000000c0d0ca211 */ /* 0x002fca00078ec0ff */
[----:B------:R0:W-:Y:S01]  /*16f0*/  @!P2 STS [R12+0xb000], RZ ;  /* 0x00b000ff0c00a388 */ /* 0x0001e20000000800 */
[----:B------:R-:W-:Y:S06]  /*1700*/  BAR.SYNC.DEFER_BLOCKING 0x0 ;  /* 0x0000000000007b1d */ /* 0x000fec0000010000 */
.L_x_16:
[----:B------:R-:W5:Y:S01]  /*1710*/  S2UR UR6, SR_CgaCtaId ;  /* 0x00000000000679c3 */ /* 0x000f620000008800 */
[----:B------:R-:W-:Y:S01]  /*1720*/  UMOV UR5, 0x400 ;  /* 0x0000040000057882 */ /* 0x000fe20000000000 */
[----:B0--34-:R-:W-:-:S04]  /*1730*/  LEA.HI R12, R3, R3, RZ, 0x1c ;  /* 0x00000003030c7211 */ /* 0x019fc800078fe0ff */
[----:B------:R-:W-:Y:S01]  /*1740*/  IADD3 R12, PT, PT, -R12, 0xe00, RZ ;  /* 0x00000e000c0c7810 */ /* 0x000fe20007ffe1ff */
[----:B-----5:R-:W-:-:S09]  /*1750*/  ULEA UR5, UR6, UR5, 0x18 ;  /* 0x0000000506057291 */ /* 0x020fd2000f8ec0ff */
[----:B------:R-:W0:Y:S02]  /*1760*/  LDS R23, [UR5+0xb004] ;  /* 0x00b00405ff177984 */ /* 0x000e240008000800 */
[----:B0-----:R-:W-:-:S13]  /*1770*/  ISETP.GE.U32.AND P0, PT, R23, R12, PT ;  /* 0x0000000c1700720c */ /* 0x001fda0003f06070 */
[----:B------:R-:W-:Y:S05]  /*1780*/  @!P0 BRA `(.L_x_26) ;  /* 0x0000000000cc8947 */ /* 0x000fea0003800000 */
[----:B------:R-:W-:Y:S01]  /*1790*/  SHF.R.U32.HI R24, RZ, 0x4, R2 ;  /* 0x00000004ff187819 */ /* 0x000fe20000011602 */
[----:B------:R-:W-:Y:S03]  /*17a0*/  BSSY.RECONVERGENT B0, `(.L_x_27) ;  /* 0x000002b000007945 */ /* 0x000fe60003800200 */
[----:B------:R-:W-:-:S13]  /*17b0*/  ISETP.GE.AND P0, PT, R24, R23, PT ;  /* 0x000000171800720c */ /* 0x000fda0003f06270 */
[----:B------:R-:W-:Y:S05]  /*17c0*/  @P0 BRA `(.L_x_28) ;  /* 0x0000000000a00947 */ /* 0x000fea0003800000 */
.L_x_34:
[----:B------:R-:W0:Y:S01]  /*17d0*/  S2UR UR6, SR_CgaCtaId ;  /* 0x00000000000679c3 */ /* 0x000e220000008800 */
[----:B------:R-:W-:Y:S02]  /*17e0*/  UMOV UR5, 0x400 ;  /* 0x0000040000057882 */ /* 0x000fe40000000000 */
[----:B------:R-:W-:-:S05]  /*17f0*/  UIADD3 UR5, UPT, UPT, UR5, 0x3800, URZ ;  /* 0x0000380005057890 */ /* 0x000fca000fffe0ff */
[----:B-1----:R-:W3:Y:S01]  /*1800*/  LDC.64 R12, c[0x0][0x380] ;  /* 0x0000e000ff0c7b82 */ /* 0x002ee20000000a00 */
[----:B0-----:R-:W-:-:S06]  /*1810*/  ULEA UR5, UR6, UR5, 0x18 ;  /* 0x0000000506057291 */ /* 0x001fcc000f8ec0ff */
[----:B------:R-:W-:-:S06]  /*1820*/  LEA R19, R24, UR5, 0x2 ;  /* 0x0000000518137c11 */ /* 0x000fcc000f8e10ff */
[----:B------:R-:W3:Y:S02]  /*1830*/  LDS R19, [R19] ;  /* 0x0000000013137984 */ /* 0x000ee40000000800 */
[----:B---3--:R-:W-:-:S05]  /*1840*/  IMAD.WIDE R12, R19, 0x8, R12 ;  /* 0x00000008130c7825 */ /* 0x008fca00078e020c */
[----:B-12---:R-:W2:Y:S04]  /*1850*/  LDG.E R15, desc[UR10][R12.64] ;  /* 0x0000000a0c0f7981 */ /* 0x006ea8000c1e1900 */
[----:B------:R-:W3:Y:S01]  /*1860*/  LDG.E R14, desc[UR10][R12.64+0x4] ;  /* 0x0000040a0c0e7981 */ /* 0x000ee2000c1e1900 */
[----:B------:R-:W-:Y:S01]  /*1870*/  LEA.HI R24, R3, R24, RZ, 0x1c ;  /* 0x0000001803187211 */ /* 0x000fe200078fe0ff */
[----:B------:R-:W-:Y:S03]  /*1880*/  BSSY.RECONVERGENT B1, `(.L_x_29) ;  /* 0x000001b000017945 */ /* 0x000fe60003800200 */
[----:B------:R-:W-:Y:S01]  /*1890*/  ISETP.GE.AND P0, PT, R24, R23, PT ;  /* 0x000000171800720c */ /* 0x000fe20003f06270 */
[----:B--2---:R-:W-:-:S02]  /*18a0*/  IMAD.IADD R26, R8, 0x1, R15 ;  /* 0x00000001081a7824 */ /* 0x004fc400078e020f */
[----:B---3--:R-:W-:-:S05]  /*18b0*/  IMAD.IADD R25, R15, 0x1, R14 ;  /* 0x000000010f197824 */ /* 0x008fca00078e020e */
[----:B------:R-:W-:-:S13]  /*18c0*/  ISETP.GE.AND P3, PT, R26, R25, PT ;  /* 0x000000191a00720c */ /* 0x000fda0003f66270 */
[----:B------:R-:W-:Y:S05]  /*18d0*/  @P3 BRA `(.L_x_30) ;  /* 0x0000000000543947 */ /* 0x000fea0003800000 */
[----:B------:R-:W0:Y:S08]  /*18e0*/  LDC.64 R16, c[0x0][0x390] ;  /* 0x0000e400ff107b82 */ /* 0x000e300000000a00 */
[----:B------:R-:W1:Y:S01]  /*18f0*/  LDC.64 R14, c[0x0][0x390] ;  /* 0x0000e400ff0e7b82 */ /* 0x000e620000000a00 */
[----:B0-----:R-:W-:-:S07]  /*1900*/  IMAD.WIDE R16, R19, 0x2, R16 ;  /* 0x0000000213107825 */ /* 0x001fce00078e0210 */
.L_x_33:
[----:B-1----:R-:W0:Y:S02]  /*1910*/  LDC.64 R12, c[0x0][0x388] ;  /* 0x0000e200ff0c7b82 */ /* 0x002e240000000a00 */
[----:B0-----:R-:W-:-:S06]  /*1920*/  IMAD.WIDE R12, R26, 0x4, R12 ;  /* 0x000000041a0c7825 */ /* 0x001fcc00078e020c */
[----:B------:R-:W1:Y:S02]  /*1930*/  LDG.E R13, desc[UR10][R12.64] ;  /* 0x0000000a0c0d7981 */ /* 0x000e64000c1e1900 */
[----:B-1----:R-:W-:-:S05]  /*1940*/  IMAD.WIDE R18, R13, 0x2, R14 ;  /* 0x000000020d127825 */ /* 0x002fca00078e020e */
[----:B------:R-:W2:Y:S01]  /*1950*/  LDG.E.U16 R27, desc[UR10][R18.64] ;  /* 0x0000000a121b7981 */ /* 0x000ea2000c1e1500 */
[----:B------:R-:W-:Y:S01]  /*1960*/  VIADD R26, R26, 0x10 ;  /* 0x000000101a1a7836 */ /* 0x000fe20000000000 */
[----:B------:R-:W-:Y:S04]  /*1970*/  BSSY.RECONVERGENT B2, `(.L_x_31) ;  /* 0x000000a000027945 */ /* 0x000fe80003800200 */
[----:B------:R-:W-:Y:S02]  /*1980*/  ISETP.GE.AND P4, PT, R26, R25, PT ;  /* 0x000000191a00720c */ /* 0x000fe40003f86270 */
[----:B--2---:R-:W-:-:S04]  /*1990*/  PRMT R27, R27, 0x9910, RZ ;  /* 0x000099101b1b7816 */ /* 0x004fc800000000ff */
[----:B------:R-:W-:-:S13]  /*19a0*/  ISETP.GT.AND P3, PT, R27, -0x1, PT ;  /* 0xffffffff1b00780c */ /* 0x000fda0003f64270 */
[----:B------:R-:W-:Y:S05]  /*19b0*/  @P3 BRA `(.L_x_32) ;  /* 0x0000000000143947 */ /* 0x000fea0003800000 */
[----:B------:R-:W2:Y:S02]  /*19c0*/  LDG.E.U16 R12, desc[UR10][R16.64] ;  /* 0x0000000a100c7981 */ /* 0x000ea4000c1e1500 */
[----:B--2---:R-:W-:Y:S02]  /*19d0*/  VIADD R27, R12, 0x1 ;  /* 0x000000010c1b7836 */ /* 0x004fe40000000000 */
[----:B------:R-:W0:Y:S03]  /*19e0*/  LDC.64 R12, c[0x0][0x398] ;  /* 0x0000e600ff0c7b82 */ /* 0x000e260000000a00 */
[----:B------:R1:W-:Y:S04]  /*19f0*/  STG.E.U16 desc[UR10][R18.64], R27 ;  /* 0x0000001b12007986 */ /* 0x0003e8000c10150a */
[----:B0-----:R1:W-:Y:S02]  /*1a00*/  STG.E.U8 desc[UR10][R12.64], RZ ;  /* 0x000000ff0c007986 */ /* 0x0013e4000c10110a */
.L_x_32:
[----:B------:R-:W-:Y:S05]  /*1a10*/  BSYNC.RECONVERGENT B2 ;  /* 0x0000000000027941 */ /* 0x000fea0003800200 */
.L_x_31:
[----:B------:R-:W-:Y:S05]  /*1a20*/  @!P4 BRA `(.L_x_33) ;  /* 0xfffffffc00b8c947 */ /* 0x000fea000383ffff */
.L_x_30:
[----:B------:R-:W-:Y:S05]  /*1a30*/  BSYNC.RECONVERGENT B1 ;  /* 0x0000000000017941 */ /* 0x000fea0003800200 */
.L_x_29:
[----:B------:R-:W-:Y:S05]  /*1a40*/  @!P0 BRA `(.L_x_34) ;  /* 0xfffffffc00608947 */ /* 0x000fea000383ffff */
.L_x_28:
[----:B------:R-:W-:Y:S05]  /*1a50*/  BSYNC.RECONVERGENT B0 ;  /* 0x0000000000007941 */ /* 0x000fea0003800200 */
.L_x_27:
[----:B-1----:R-:W0:Y:S01]  /*1a60*/  @!P2 S2R R13, SR_CgaCtaId ;  /* 0x00000000000da919 */ /* 0x002e220000008800 */
[----:B------:R-:W-:Y:S01]  /*1a70*/  @!P2 MOV R12, 0x400 ;  /* 0x00000400000ca802 */ /* 0x000fe20000000f00 */
[----:B------:R-:W-:Y:S03]  /*1a80*/  BAR.SYNC.DEFER_BLOCKING 0x0 ;  /* 0x0000000000007b1d */ /* 0x000fe60000010000 */
[----:B0-----:R-:W-:-:S05]  /*1a90*/  @!P2 LEA R12, R13, R12, 0x18 ;  /* 0x0000000c0d0ca211 */ /* 0x001fca00078ec0ff */
[----:B------:R0:W-:Y:S01]  /*1aa0*/  @!P2 STS [R12+0xb004], RZ ;  /* 0x00b004ff0c00a388 */ /* 0x0001e20000000800 */
[----:B------:R-:W-:Y:S06]  /*1ab0*/  BAR.SYNC.DEFER_BLOCKING 0x0 ;  /* 0x0000000000007b1d */ /* 0x000fec0000010000 */
.L_x_26:
[----:B------:R-:W3:Y:S01]  /*1ac0*/  S2UR UR6, SR_CgaCtaId ;  /* 0x00000000000679c3 */ /* 0x000ee20000008800 */
[----:B------:R-:W-:Y:S01]  /*1ad0*/  UMOV UR5, 0x400 ;  /* 0x0000040000057882 */ /* 0x000fe20000000000 */
[----:B0-----:R-:W-:-:S04]  /*1ae0*/  LEA.HI R12, R3, R3, RZ, 0x1a ;  /* 0x00000003030c7211 */ /* 0x001fc800078fd0ff */
[----:B------:R-:W-:Y:S01]  /*1af0*/  IADD3 R12, PT, PT, -R12, 0xa00, RZ ;  /* 0x00000a000c0c7810 */ /* 0x000fe20007ffe1ff */
[----:B---3--:R-:W-:-:S09]  /*1b00*/  ULEA UR5, UR6, UR5, 0x18 ;  /* 0x0000000506057291 */ /* 0x008fd2000f8ec0ff */
[----:B------:R-:W0:Y:S02]  /*1b10*/  LDS R23, [UR5+0xb008] ;  /* 0x00b00805ff177984 */ /* 0x000e240008000800 */
[----:B0-----:R-:W-:-:S13]  /*1b20*/  ISETP.GE.U32.AND P0, PT, R23, R12, PT ;  /* 0x0000000c1700720c */ /* 0x001fda0003f06070 */
[----:B------:R-:W-:Y:S05]  /*1b30*/  @!P0 BRA `(.L_x_35) ;  /* 0x0000000000cc8947 */ /* 0x000fea0003800000 */
[----:B------:R-:W-:Y:S01]  /*1b40*/  SHF.R.U32.HI R24, RZ, 0x6, R2 ;  /* 0x00000006ff187819 */ /* 0x000fe20000011602 */
[----:B------:R-:W-:Y:S03]  /*1b50*/  BSSY.RECONVERGENT B0, `(.L_x_36) ;  /* 0x000002b000007945 */ /* 0x000fe60003800200 */
[----:B------:R-:W-:-:S13]  /*1b60*/  ISETP.GE.AND P0, PT, R24, R23, PT ;  /* 0x000000171800720c */ /* 0x000fda0003f06270 */
[----:B------:R-:W-:Y:S05]  /*1b70*/  @P0 BRA `(.L_x_37) ;  /* 0x0000000000a00947 */ /* 0x000fea0003800000 */
.L_x_43:
        /* <DEDUP_REMOVED lines=20> */
.L_x_42:
        /* <DEDUP_REMOVED lines=16> */
.L_x_41:
[----:B------:R-:W-:Y:S05]  /*1dc0*/  BSYNC.RECONVERGENT B2 ;  /* 0x0000000000027941 */ /* 0x000fea0003800200 */
.L_x_40:
[----:B------:R-:W-:Y:S05]  /*1dd0*/  @!P4 BRA `(.L_x_42) ;  /* 0xfffffffc00b8c947 */ /* 0x000fea000383ffff */
.L_x_39:
[----:B------:R-:W-:Y:S05]  /*1de0*/  BSYNC.RECONVERGENT B1 ;  /* 0x0000000000017941 */ /* 0x000fea0003800200 */
.L_x_38:
[----:B------:R-:W-:Y:S05]  /*1df0*/  @!P0 BRA `(.L_x_43) ;  /* 0xfffffffc00608947 */ /* 0x000fea000383ffff */
.L_x_37:
[----:B------:R-:W-:Y:S05]  /*1e00*/  BSYNC.RECONVERGENT B0 ;  /* 0x0000000000007941 */ /* 0x000fea0003800200 */
.L_x_36:
[----:B-1----:R-:W0:Y:S01]  /*1e10*/  @!P2 S2R R13, SR_CgaCtaId ;  /* 0x00000000000da919 */ /* 0x002e220000008800 */
[----:B------:R-:W-:Y:S01]  /*1e20*/  @!P2 MOV R12, 0x400 ;  /* 0x00000400000ca802 */ /* 0x000fe20000000f00 */
[----:B------:R-:W-:Y:S03]  /*1e30*/  BAR.SYNC.DEFER_BLOCKING 0x0 ;  /* 0x0000000000007b1d */ /* 0x000fe60000010000 */
[----:B0-----:R-:W-:-:S05]  /*1e40*/  @!P2 LEA R12, R13, R12, 0x18 ;  /* 0x0000000c0d0ca211 */ /* 0x001fca00078ec0ff */
[----:B------:R0:W-:Y:S01]  /*1e50*/  @!P2 STS [R12+0xb008], RZ ;  /* 0x00b008ff0c00a388 */ /* 0x0001e20000000800 */
[----:B------:R-:W-:Y:S06]  /*1e60*/  BAR.SYNC.DEFER_BLOCKING 0x0 ;  /* 0x0000000000007b1d */ /* 0x000fec0000010000 */
.L_x_35:
        /* <DEDUP_REMOVED lines=12> */
.L_x_52:
        /* <DEDUP_REMOVED lines=20> */
.L_x_51:
        /* <DEDUP_REMOVED lines=16> */
.L_x_50:
[----:B------:R-:W-:Y:S05]  /*2170*/  BSYNC.RECONVERGENT B2 ;  /* 0x0000000000027941 */ /* 0x000fea0003800200 */
.L_x_49:
[----:B------:R-:W-:Y:S05]  /*2180*/  @!P4 BRA `(.L_x_51) ;  /* 0xfffffffc00b8c947 */ /* 0x000fea000383ffff */
.L_x_48:
[----:B------:R-:W-:Y:S05]  /*2190*/  BSYNC.RECONVERGENT B1 ;  /* 0x0000000000017941 */ /* 0x000fea0003800200 */
.L_x_47:
[----:B------:R-:W-:Y:S05]  /*21a0*/  @!P0 BRA `(.L_x_52) ;  /* 0xfffffffc00608947 */ /* 0x000fea000383ffff */
.L_x_46:
[----:B------:R-:W-:Y:S05]  /*21b0*/  BSYNC.RECONVERGENT B0 ;  /* 0x0000000000007941 */ /* 0x000fea0003800200 */
.L_x_45:
[----:B-1----:R-:W0:Y:S01]  /*21c0*/  @!P2 S2R R13, SR_CgaCtaId ;  /* 0x00000000000da919 */ /* 0x002e220000008800 */
[----:B------:R-:W-:Y:S01]  /*21d0*/  @!P2 MOV R12, 0x400 ;  /* 0x00000400000ca802 */ /* 0x000fe20000000f00 */
[----:B------:R-:W-:Y:S03]  /*21e0*/  BAR.SYNC.DEFER_BLOCKING 0x0 ;  /* 0x0000000000007b1d */ /* 0x000fe60000010000 */
[----:B0-----:R-:W-:-:S05]  /*21f0*/  @!P2 LEA R12, R13, R12, 0x18 ;  /* 0x0000000c0d0ca211 */ /* 0x001fca00078ec0ff */
[----:B------:R0:W-:Y:S01]  /*2200*/  @!P2 STS [R12+0xb00c], RZ ;  /* 0x00b00cff0c00a388 */ /* 0x0001e20000000800 */
[----:B------:R-:W-:Y:S06]  /*2210*/  BAR.SYNC.DEFER_BLOCKING 0x0 ;  /* 0x0000000000007b1d */ /* 0x000fec0000010000 */
.L_x_44:
[----:B------:R-:W-:Y:S04]  /*2220*/  BSSY.RECONVERGENT B0, `(.L_x_53) ;  /* 0x0000008000007945 */ /* 0x000fe80003800200 */
[----:B------:R-:W-:Y:S05]  /*2230*/  @P2 BRA `(.L_x_54) ;  /* 0x0000000000182947 */ /* 0x000fea0003800000 */
[----:B0-----:R-:W0:Y:S02]  /*2240*/  LDC.64 R12, c[0x4][0x20] ;  /* 0x01000800ff0c7b82 */ /* 0x001e240000000a00 */
[----:B0-----:R-:W3:Y:S06]  /*2250*/  ATOMG.E.ADD.STRONG.GPU PT, R12, desc[UR10][R12.64], R3 ;  /* 0x800000030c0c79a8 */ /* 0x001eec00081ef10a */
[----:B------:R-:W0:Y:S01]  /*2260*/  S2UR UR6, SR_CgaCtaId ;  /* 0x00000000000679c3 */ /* 0x000e220000008800 */
[----:B------:R-:W-:Y:S02]  /*2270*/  UMOV UR5, 0x400 ;  /* 0x0000040000057882 */ /* 0x000fe40000000000 */
[----:B0-----:R-:W-:-:S09]  /*2280*/  ULEA UR5, UR6, UR5, 0x18 ;  /* 0x0000000506057291 */ /* 0x001fd2000f8ec0ff */
[----:B---3--:R3:W-:Y:S03]  /*2290*/  STS [UR5+0xb010], R12 ;  /* 0x00b0100cff007988 */ /* 0x0087e60008000805 */
.L_x_54:
[----:B------:R-:W-:Y:S05]  /*22a0*/  BSYNC.RECONVERGENT B0 ;  /* 0x0000000000007941 */ /* 0x000fea0003800200 */
.L_x_53:
[----:B0--3--:R-:W0:Y:S08]  /*22b0*/  LDC.64 R12, c[0x0][0x3a0] ;  /* 0x0000e800ff0c7b82 */ /* 0x009e300000000a00 */
[----:B------:R-:W-:Y:S06]  /*22c0*/  BAR.SYNC.DEFER_BLOCKING 0x0 ;  /* 0x0000000000007b1d */ /* 0x000fec0000010000 */
[----:B0-----:R-:W3:Y:S02]  /*22d0*/  LDG.E R13, desc[UR10][R12.64] ;  /* 0x0000000a0c0d7981 */ /* 0x001ee4000c1e1900 */
[----:B------:R-:W0:Y:S01]  /*22e0*/  S2UR UR6, SR_CgaCtaId ;  /* 0x00000000000679c3 */ /* 0x000e220000008800 */
[----:B------:R-:W-:-:S02]  /*22f0*/  UMOV UR5, 0x400 ;  /* 0x0000040000057882 */ /* 0x000fc40000000000 */
[----:B0-----:R-:W-:-:S06]  /*2300*/  ULEA UR5, UR6, UR5, 0x18 ;  /* 0x0000000506057291 */ /* 0x001fcc000f8ec0ff */
[----:B------:R-:W-:-:S05]  /*2310*/  IMAD.U32 R18, RZ, RZ, UR5 ;  /* 0x00000005ff127e24 */ /* 0x000fca000f8e00ff */
[----:B------:R-:W3:Y:S02]  /*2320*/  LDS R16, [R18+0xb010] ;  /* 0x00b0100012107984 */ /* 0x000ee40000000800 */
[----:B---3--:R-:W-:-:S13]  /*2330*/  ISETP.GE.AND P0, PT, R16, R13, PT ;  /* 0x0000000d1000720c */ /* 0x008fda0003f06270 */
[----:B------:R-:W-:Y:S05]  /*2340*/  @!P0 BRA `(.L_x_55) ;  /* 0xffffffe400a48947 */ /* 0x000fea000383ffff */
.L_x_9:
[----:B------:R-:W0:Y:S01]  /*2350*/  LDS R19, [R18+0xb000] ;  /* 0x00b0000012137984 */ /* 0x000e220000000800 */
[----:B------:R-:W-:Y:S01]  /*2360*/  SHF.R.U32.HI R23, RZ, 0x3, R2 ;  /* 0x00000003ff177819 */ /* 0x000fe20000011602 */
[----:B------:R-:W-:Y:S03]  /*2370*/  BSSY.RECONVERGENT B0, `(.L_x_56) ;  /* 0x0000036000007945 */ /* 0x000fe60003800200 */
[----:B0-----:R-:W-:-:S13]  /*2380*/  ISETP.GE.AND P0, PT, R23, R19, PT ;  /* 0x000000131700720c */ /* 0x001fda0003f06270 */
[----:B------:R-:W-:Y:S05]  /*2390*/  @P0 BRA `(.L_x_57) ;  /* 0x0000000000cc0947 */ /* 0x000fea0003800000 */
.L_x_64:
[----:B-1----:R-:W-:Y:S01]  /*23a0*/  IMAD R25, R23, 0x4, R18 ;  /* 0x0000000417197824 */ /* 0x002fe200078e0212 */
[----:B------:R-:W0:Y:S05]  /*23b0*/  LDC.64 R12, c[0x0][0x380] ;  /* 0x0000e000ff0c7b82 */ /* 0x000e2a0000000a00 */
[----:B------:R-:W0:Y:S02]  /*23c0*/  LDS R25, [R25] ;  /* 0x0000000019197984 */ /* 0x000e240000000800 */
[----:B0-----:R-:W-:-:S05]  /*23d0*/  IMAD.WIDE R12, R25, 0x8, R12 ;  /* 0x00000008190c7825 */ /* 0x001fca00078e020c */
        /* <DEDUP_REMOVED lines=10> */
[----:B-12---:R-:W-:-:S12]  /*2480*/  IMAD.MOV.U32 R15, RZ, RZ, RZ ;  /* 0x000000ffff0f7224 */ /* 0x006fd800078e00ff */
[----:B------:R-:W-:Y:S05]  /*2490*/  @P0 BRA `(.L_x_61) ;  /* 0x0000000000300947 */ /* 0x000fea0003800000 */
[----:B------:R-:W-:Y:S01]  /*24a0*/  IMAD.MOV.U32 R15, RZ, RZ, R22 ;  /* 0x000000ffff0f7224 */ /* 0x000fe200078e0016 */
[----:B------:R-:W-:Y:S06]  /*24b0*/  BRA `(.L_x_61) ;  /* 0x0000000000287947 */ /* 0x000fec0003800000 */
.L_x_60:
[----:B------:R-:W0:Y:S02]  /*24c0*/  S2R R13, SR_LTMASK ;  /* 0x00000000000d7919 */ /* 0x000e240000003900 */
[----:B0-----:R-:W-:-:S04]  /*24d0*/  LOP3.LUT R13, R13, R0, RZ, 0xc0, !PT ;  /* 0x000000000d0d7212 */ /* 0x001fc800078ec0ff */
[----:B-12---:R0:W1:Y:S01]  /*24e0*/  POPC R15, R13 ;  /* 0x0000000d000f7309 */ /* 0x0060620000000000 */
[----:B------:R-:W-:Y:S05]  /*24f0*/  BRA `(.L_x_61) ;  /* 0x0000000000187947 */ /* 0x000fea0003800000 */
.L_x_59:
[----:B------:R-:W-:Y:S01]  /*2500*/  ISETP.NE.AND P0, PT, R5, 0x4, PT ;  /* 0x000000040500780c */ /* 0x000fe20003f05270 */
[----:B-12---:R-:W-:-:S12]  /*2510*/  IMAD.MOV.U32 R15, RZ, RZ, R20 ;  /* 0x000000ffff0f7224 */ /* 0x006fd800078e0014 */
[----:B------:R-:W-:Y:S05]  /*2520*/  @!P0 BRA `(.L_x_61) ;  /* 0x00000000000c8947 */ /* 0x000fea0003800000 */
[----:B------:R-:W-:Y:S01]  /*2530*/  ISETP.NE.AND P0, PT, R5, 0x6, PT ;  /* 0x000000060500780c */ /* 0x000fe20003f05270 */
[----:B------:R-:W-:-:S12]  /*2540*/  IMAD.MOV.U32 R15, RZ, RZ, RZ ;  /* 0x000000ffff0f7224 */ /* 0x000fd800078e00ff */
[----:B------:R-:W-:-:S07]  /*2550*/  @!P0 IMAD.MOV.U32 R15, RZ, RZ, R21 ;  /* 0x000000ffff0f8224 */ /* 0x000fce00078e0015 */
.L_x_61:
[----:B------:R-:W-:Y:S05]  /*2560*/  BSYNC.RECONVERGENT B1 ;  /* 0x0000000000017941 */ /* 0x000fea0003800200 */
.L_x_58:
[----:B0-----:R-:W0:Y:S01]  /*2570*/  LDC.64 R12, c[0x0][0x388] ;  /* 0x0000e200ff0c7b82 */ /* 0x001e220000000a00 */
[----:B-1---5:R-:W-:-:S04]  /*2580*/  IMAD.IADD R29, R24, 0x1, R15 ;  /* 0x00000001181d7824 */ /* 0x022fc800078e020f */
[----:B0-----:R-:W-:-:S03]  /*2590*/  IMAD.WIDE R16, R29, 0x4, R12 ;  /* 0x000000041d107825 */ /* 0x001fc600078e020c */
        /* <DEDUP_REMOVED lines=17> */
.L_x_63:
[----:B------:R-:W-:Y:S05]  /*26b0*/  BSYNC.RECONVERGENT B1 ;  /* 0x0000000000017941 */ /* 0x000fea0003800200 */
.L_x_62:
[----:B------:R-:W-:Y:S05]  /*26c0*/  @!P2 BRA `(.L_x_64) ;  /* 0xfffffffc0034a947 */ /* 0x000fea000383ffff */
.L_x_57:
[----:B------:R-:W-:Y:S05]  /*26d0*/  BSYNC.RECONVERGENT B0 ;  /* 0x0000000000007941 */ /* 0x000fea0003800200 */
.L_x_56:
[----:B------:R-:W0:Y:S01]  /*26e0*/  S2UR UR6, SR_CgaCtaId ;  /* 0x00000000000679c3 */ /* 0x000e220000008800 */
[----:B------:R-:W-:Y:S01]  /*26f0*/  UMOV UR5, 0x400 ;  /* 0x0000040000057882 */ /* 0x000fe20000000000 */
[----:B------:R-:W-:Y:S01]  /*2700*/  SHF.R.U32.HI R24, RZ, 0x4, R2 ;  /* 0x00000004ff187819 */ /* 0x000fe20000011602 */
[----:B------:R-:W-:Y:S01]  /*2710*/  BSSY.RECONVERGENT B0, `(.L_x_65) ;  /* 0x000002d000007945 */ /* 0x000fe20003800200 */
[----:B0-----:R-:W-:-:S09]  /*2720*/  ULEA UR5, UR6, UR5, 0x18 ;  /* 0x0000000506057291 */ /* 0x001fd2000f8ec0ff */
[----:B------:R-:W0:Y:S02]  /*2730*/  LDS R23, [UR5+0xb004] ;  /* 0x00b00405ff177984 */ /* 0x000e240008000800 */
[----:B0-----:R-:W-:-:S13]  /*2740*/  ISETP.GE.AND P0, PT, R24, R23, PT ;  /* 0x000000171800720c */ /* 0x001fda0003f06270 */
[----:B------:R-:W-:Y:S05]  /*2750*/  @P0 BRA `(.L_x_66) ;  /* 0x0000000000a00947 */ /* 0x000fea0003800000 */
.L_x_72:
[----:B------:R-:W0:Y:S01]  /*2760*/  S2UR UR6, SR_CgaCtaId ;  /* 0x00000000000679c3 */ /* 0x000e220000008800 */
[----:B------:R-:W-:Y:S02]  /*2770*/  UMOV UR5, 0x400 ;  /* 0x0000040000057882 */ /* 0x000fe40000000000 */
[----:B------:R-:W-:-:S05]  /*2780*/  UIADD3 UR5, UPT, UPT, UR5, 0x3800, URZ ;  /* 0x0000380005057890 */ /* 0x000fca000fffe0ff */
[----:B-1----:R-:W1:Y:S01]  /*2790*/  LDC.64 R12, c[0x0][0x380] ;  /* 0x0000e000ff0c7b82 */ /* 0x002e620000000a00 */
[----:B0-----:R-:W-:-:S06]  /*27a0*/  ULEA UR5, UR6, UR5, 0x18 ;  /* 0x0000000506057291 */ /* 0x001fcc000f8ec0ff */
[----:B------:R-:W-:-:S06]  /*27b0*/  LEA R19, R24, UR5, 0x2 ;  /* 0x0000000518137c11 */ /* 0x000fcc000f8e10ff */
[----:B------:R-:W1:Y:S02]  /*27c0*/  LDS R19, [R19] ;  /* 0x0000000013137984 */ /* 0x000e640000000800 */
[----:B-1----:R-:W-:-:S05]  /*27d0*/  IMAD.WIDE R12, R19, 0x8, R12 ;  /* 0x00000008130c7825 */ /* 0x002fca00078e020c */
[----:B--2---:R-:W2:Y:S04]  /*27e0*/  LDG.E R15, desc[UR10][R12.64] ;  /* 0x0000000a0c0f7981 */ /* 0x004ea8000c1e1900 */
        /* <DEDUP_REMOVED lines=11> */
.L_x_71:
        /* <DEDUP_REMOVED lines=16> */
.L_x_70:
[----:B------:R-:W-:Y:S05]  /*29a0*/  BSYNC.RECONVERGENT B2 ;  /* 0x0000000000027941 */ /* 0x000fea0003800200 */
.L_x_69:
[----:B------:R-:W-:Y:S05]  /*29b0*/  @!P3 BRA `(.L_x_71) ;  /* 0xfffffffc00b8b947 */ /* 0x000fea000383ffff */
.L_x_68:
[----:B------:R-:W-:Y:S05]  /*29c0*/  BSYNC.RECONVERGENT B1 ;  /* 0x0000000000017941 */ /* 0x000fea0003800200 */
.L_x_67:
[----:B------:R-:W-:Y:S05]  /*29d0*/  @!P2 BRA `(.L_x_72) ;  /* 0xfffffffc0060a947 */ /* 0x000fea000383ffff */
.L_x_66:
[----:B------:R-:W-:Y:S05]  /*29e0*/  BSYNC.RECONVERGENT B0 ;  /* 0x0000000000007941 */ /* 0x000fea0003800200 */
.L_x_65:
        /* <DEDUP_REMOVED lines=8> */
.L_x_80:
        /* <DEDUP_REMOVED lines=20> */
.L_x_79:
        /* <DEDUP_REMOVED lines=16> */
.L_x_78:
[----:B------:R-:W-:Y:S05]  /*2cb0*/  BSYNC.RECONVERGENT B2 ;  /* 0x0000000000027941 */ /* 0x000fea0003800200 */
.L_x_77:
[----:B------:R-:W-:Y:S05]  /*2cc0*/  @!P3 BRA `(.L_x_79) ;  /* 0xfffffffc00b8b947 */ /* 0x000fea000383ffff */
.L_x_76:
[----:B------:R-:W-:Y:S05]  /*2cd0*/  BSYNC.RECONVERGENT B1 ;  /* 0x0000000000017941 */ /* 0x000fea0003800200 */
.L_x_75:
[----:B------:R-:W-:Y:S05]  /*2ce0*/  @!P2 BRA `(.L_x_80) ;  /* 0xfffffffc0060a947 */ /* 0x000fea000383ffff */
.L_x_74:
[----:B------:R-:W-:Y:S05]  /*2cf0*/  BSYNC.RECONVERGENT B0 ;  /* 0x0000000000007941 */ /* 0x000fea0003800200 */
.L_x_73:
        /* <DEDUP_REMOVED lines=8> */
.L_x_88:
        /* <DEDUP_REMOVED lines=20> */
.L_x_87:
        /* <DEDUP_REMOVED lines=16> */
.L_x_86:
[----:B------:R-:W-:Y:S05]  /*2fc0*/  BSYNC.RECONVERGENT B2 ;  /* 0x0000000000027941 */ /* 0x000fea0003800200 */
.L_x_85:
[----:B------:R-:W-:Y:S05]  /*2fd0*/  @!P3 BRA `(.L_x_87) ;  /* 0xfffffffc00b8b947 */ /* 0x000fea000383ffff */
.L_x_84:
[----:B------:R-:W-:Y:S05]  /*2fe0*/  BSYNC.RECONVERGENT B1 ;  /* 0x0000000000017941 */ /* 0x000fea0003800200 */
.L_x_83:
[----:B------:R-:W-:Y:S05]  /*2ff0*/  @!P2 BRA `(.L_x_88) ;  /* 0xfffffffc0060a947 */ /* 0x000fea000383ffff */
.L_x_82:
[----:B------:R-:W-:Y:S05]  /*3000*/  BSYNC.RECONVERGENT B0 ;  /* 0x0000000000007941 */ /* 0x000fea0003800200 */
.L_x_81:
[----:B------:R-:W-:-:S03]  /*3010*/  UMOV UR5, 0xffffffff ;  /* 0xffffffff00057882 */ /* 0x000fc60000000000 */
[----:B------:R-:W-:Y:S05]  /*3020*/  BRA.DIV UR5, `(.L_x_89) ;  /* 0x0000000e051c7947 */ /* 0x000fea000b800000 */
[----:B------:R-:W-:Y:S06]  /*3030*/  BAR.SYNC.DEFER_BLOCKING 0x0 ;  /* 0x0000000000007b1d */ /* 0x000fec0000010000 */
.L_x_125:
[----:B------:R-:W-:Y:S04]  /*3040*/  BSSY B0, `(.L_x_90) ;  /* 0x000001d000007945 */ /* 0x000fe80003800000 */
[----:B------:R-:W-:Y:S05]  /*3050*/  @P1 BRA `(.L_x_91) ;  /* 0x00000000006c1947 */ /* 0x000fea0003800000 */
[----:B-1----:R-:W0:Y:S01]  /*3060*/  S2R R13, SR_LANEID ;  /* 0x00000000000d7919 */ /* 0x002e220000000000 */
[----:B------:R-:W-:Y:S01]  /*3070*/  VOTEU.ANY UR5, UPT, PT ;  /* 0x0000000000057886 */ /* 0x000fe200038e0100 */
[----:B--2---:R-:W-:-:S05]  /*3080*/  CS2R.32 R17, SR_CgaSize ;  /* 0x0000000000117805 */ /* 0x004fca0000008a00 */
[----:B------:R-:W-:-:S05]  /*3090*/  IMAD R17, R17, -0xa0, RZ ;  /* 0xffffff6011117824 */ /* 0x000fca00078e02ff */
[----:B------:R-:W-:-:S14]  /*30a0*/  R2UR UR6, R17 ;  /* 0x00000000110672ca */ /* 0x000fdc00000e0000 */
[----:B------:R-:W1:Y:S01]  /*30b0*/  LDCU UR6, c[0x0][UR6+0x258] ;  /* 0x00004b00060677ac */ /* 0x000e620008000800 */
[----:B------:R-:W-:Y:S08]  /*30c0*/  FLO.U32 R16, UR5 ;  /* 0x0000000500107d00 */ /* 0x000ff000080e0000 */
[----:B------:R-:W2:Y:S01]  /*30d0*/  POPC R14, UR5 ;  /* 0x00000005000e7d09 */ /* 0x000ea20008000000 */
[----:B-1----:R-:W-:-:S02]  /*30e0*/  IMAD.U32 R12, RZ, RZ, UR6 ;  /* 0x00000006ff0c7e24 */ /* 0x002fc4000f8e00ff */
[----:B--2---:R-:W-:Y:S01]  /*30f0*/  IMAD R15, R14, UR4, RZ ;  /* 0x000000040e0f7c24 */ /* 0x004fe2000f8e02ff */
        /* <DEDUP_REMOVED lines=11> */
.L_x_92:
[----:B------:R-:W2:Y:S04]  /*31b0*/  LD.E.STRONG.GPU R15, desc[UR10][R12.64+0x4] ;  /* 0x0000040a0c0f7980 */ /* 0x000ea8000c10f900 */
[----:B--2---:R-:W-:Y:S01]  /*31c0*/  CCTL.IVALL ;  /* 0x00000000ff00798f */ /* 0x004fe20002000000 */
[----:B------:R-:W-:Y:S05]  /*31d0*/  YIELD ;  /* 0x0000000000007946 */ /* 0x000fea0003800000 */
[----:B------:R-:W-:-:S04]  /*31e0*/  LOP3.LUT R15, R15, R14, RZ, 0x3c, !PT ;  /* 0x0000000e0f0f7212 */ /* 0x000fc800078e3cff */
[----:B------:R-:W-:-:S13]  /*31f0*/  ISETP.GT.AND P0, PT, R15, -0x1, PT ;  /* 0xffffffff0f00780c */ /* 0x000fda0003f04270 */
[----:B------:R-:W-:Y:S05]  /*3200*/  @P0 BRA `(.L_x_92) ;  /* 0xfffffffc00e80947 */ /* 0x000fea000383ffff */
.L_x_91:
[----:B------:R-:W-:Y:S05]  /*3210*/  BSYNC B0 ;  /* 0x0000000000007941 */ /* 0x000fea0003800000 */
.L_x_90:
[----:B------:R-:W-:Y:S01]  /*3220*/  UMOV UR5, 0xffffffff ;  /* 0xffffffff00057882 */ /* 0x000fe20000000000 */
[----:B------:R-:W-:Y:S02]  /*3230*/  IMAD.IADD R23, R7, 0x1, R2 ;  /* 0x0000000107177824 */ /* 0x000fe400078e0202 */
[----:B------:R-:W-:Y:S05]  /*3240*/  BRA.DIV UR5, `(.L_x_93) ;  /* 0x0000000a05c47947 */ /* 0x000fea000b800000 */
[----:B------:R-:W-:Y:S06]  /*3250*/  BAR.SYNC.DEFER_BLOCKING 0x0 ;  /* 0x0000000000007b1d */ /* 0x000fec0000010000 */
.L_x_128:
[----:B-1----:R-:W2:Y:S02]  /*3260*/  LDC.64 R12, c[0x4][0x10] ;  /* 0x01000400ff0c7b82 */ /* 0x002ea40000000a00 */
[----:B--2---:R-:W2:Y:S01]  /*3270*/  LDG.E R17, desc[UR10][R12.64] ;  /* 0x0000000a0c117981 */ /* 0x004ea2000c1e1900 */
[----:B------:R-:W-:Y:S01]  /*3280*/  SHF.R.U32.HI R24, RZ, 0xd, R23 ;  /* 0x0000000dff187819 */ /* 0x000fe20000011617 */
[----:B------:R-:W-:Y:S03]  /*3290*/  BSSY.RECONVERGENT B0, `(.L_x_94) ;  /* 0x000002d000007945 */ /* 0x000fe60003800200 */
[----:B--2---:R-:W-:-:S13]  /*32a0*/  ISETP.GE.AND P0, PT, R24, R17, PT ;  /* 0x000000111800720c */ /* 0x004fda0003f06270 */
[----:B------:R-:W-:Y:S05]  /*32b0*/  @P0 BRA `(.L_x_95) ;  /* 0x0000000000a80947 */ /* 0x000fea0003800000 */
.L_x_102:
[----:B0-----:R-:W0:Y:S02]  /*32c0*/  LDC.64 R12, c[0x4][RZ] ;  /* 0x01000000ff0c7b82 */ /* 0x001e240000000a00 */
[----:B0-----:R-:W-:-:S06]  /*32d0*/  IMAD.WIDE R14, R24, 0x4, R12 ;  /* 0x00000004180e7825 */ /* 0x001fcc00078e020c */
[----:B------:R-:W0:Y:S01]  /*32e0*/  LDC.64 R12, c[0x0][0x380] ;  /* 0x0000e000ff0c7b82 */ /* 0x000e220000000a00 */
[----:B------:R-:W0:Y:S02]  /*32f0*/  LDG.E R19, desc[UR10][R14.64] ;  /* 0x0000000a0e137981 */ /* 0x000e24000c1e1900 */
[----:B0-----:R-:W-:-:S05]  /*3300*/  IMAD.WIDE R12, R19, 0x8, R12 ;  /* 0x00000008130c7825 */ /* 0x001fca00078e020c */
[----:B------:R-:W2:Y:S04]  /*3310*/  LDG.E R25, desc[UR10][R12.64] ;  /* 0x0000000a0c197981 */ /* 0x000ea8000c1e1900 */
[----:B------:R-:W3:Y:S01]  /*3320*/  LDG.E R16, desc[UR10][R12.64+0x4] ;  /* 0x0000040a0c107981 */ /* 0x000ee2000c1e1900 */
[----:B------:R-:W-:Y:S01]  /*3330*/  LOP3.LUT R18, R23, 0x1fff, RZ, 0xc0, !PT ;  /* 0x00001fff17127812 */ /* 0x000fe200078ec0ff */
[----:B------:R-:W-:Y:S04]  /*3340*/  BSSY.RECONVERGENT B1, `(.L_x_96) ;  /* 0x000001e000017945 */ /* 0x000fe80003800200 */
[----:B--2---:R-:W-:-:S02]  /*3350*/  IMAD.IADD R26, R25, 0x1, R18 ;  /* 0x00000001191a7824 */ /* 0x004fc400078e0212 */
[----:B---3--:R-:W-:-:S05]  /*3360*/  IMAD.IADD R25, R25, 0x1, R16 ;  /* 0x0000000119197824 */ /* 0x008fca00078e0210 */
[----:B------:R-:W-:-:S13]  /*3370*/  ISETP.GE.AND P0, PT, R26, R25, PT ;  /* 0x000000191a00720c */ /* 0x000fda0003f06270 */
[----:B------:R-:W-:Y:S05]  /*3380*/  @P0 BRA `(.L_x_97) ;  /* 0x0000000000640947 */ /* 0x000fea0003800000 */
[----:B------:R-:W0:Y:S01]  /*3390*/  LDC.64 R14, c[0x0][0x390] ;  /* 0x0000e400ff0e7b82 */ /* 0x000e220000000a00 */
[----:B------:R-:W-:Y:S07]  /*33a0*/  BSSY.RECONVERGENT B2, `(.L_x_98) ;  /* 0x0000015000027945 */ /* 0x000fee0003800200 */
[----:B------:R-:W1:Y:S01]  /*33b0*/  LDC.64 R12, c[0x0][0x390] ;  /* 0x0000e400ff0c7b82 */ /* 0x000e620000000a00 */
[----:B0-----:R-:W-:-:S07]  /*33c0*/  IMAD.WIDE R14, R19, 0x2, R14 ;  /* 0x00000002130e7825 */ /* 0x001fce00078e020e */
.L_x_101:
[----:B-1----:R-:W0:Y:S02]  /*33d0*/  LDC.64 R16, c[0x0][0x388] ;  /* 0x0000e200ff107b82 */ /* 0x002e240000000a00 */
[----:B0-----:R-:W-:-:S05]  /*33e0*/  IMAD.WIDE R18, R26, 0x4, R16 ;  /* 0x000000041a127825 */ /* 0x001fca00078e0210 */
        /* <DEDUP_REMOVED lines=14> */
.L_x_100:
[----:B------:R-:W-:Y:S05]  /*34d0*/  BSYNC.RECONVERGENT B3 ;  /* 0x0000000000037941 */ /* 0x000fea0003800200 */
.L_x_99:
[----:B------:R-:W-:Y:S05]  /*34e0*/  @!P2 BRA `(.L_x_101) ;  /* 0xfffffffc00b8a947 */ /* 0x000fea000383ffff */
[----:B------:R-:W-:Y:S05]  /*34f0*/  BSYNC.RECONVERGENT B2 ;  /* 0x0000000000027941 */ /* 0x000fea0003800200 */
.L_x_98:
[----:B------:R-:W1:Y:S02]  /*3500*/  LDC.64 R12, c[0x4][0x10] ;  /* 0x01000400ff0c7b82 */ /* 0x000e640000000a00 */
[----:B-1----:R0:W5:Y:S02]  /*3510*/  LDG.E R17, desc[UR10][R12.64] ;  /* 0x0000000a0c117981 */ /* 0x002164000c1e1900 */
.L_x_97:
[----:B------:R-:W-:Y:S05]  /*3520*/  BSYNC.RECONVERGENT B1 ;  /* 0x0000000000017941 */ /* 0x000fea0003800200 */
.L_x_96:
[----:B------:R-:W-:-:S04]  /*3530*/  LEA.HI R24, R11, R24, RZ, 0x13 ;  /* 0x000000180b187211 */ /* 0x000fc800078f98ff */
[----:B-----5:R-:W-:-:S13]  /*3540*/  ISETP.GE.AND P0, PT, R24, R17, PT ;  /* 0x000000111800720c */ /* 0x020fda0003f06270 */
[----:B------:R-:W-:Y:S05]  /*3550*/  @!P0 BRA `(.L_x_102) ;  /* 0xfffffffc00588947 */ /* 0x000fea000383ffff */
.L_x_95:
[----:B------:R-:W-:Y:S05]  /*3560*/  BSYNC.RECONVERGENT B0 ;  /* 0x0000000000007941 */ /* 0x000fea0003800200 */
.L_x_94:
[----:B0-----:R-:W0:Y:S02]  /*3570*/  LDC.64 R12, c[0x4][0x18] ;  /* 0x01000600ff0c7b82 */ /* 0x001e240000000a00 */
[----:B0-----:R-:W2:Y:S02]  /*3580*/  LDG.E R17, desc[UR10][R12.64] ;  /* 0x0000000a0c117981 */ /* 0x001ea4000c1e1900 */
[----:B--2---:R-:W-:-:S13]  /*3590*/  ISETP.GE.AND P0, PT, R17, 0x1, PT ;  /* 0x000000011100780c */ /* 0x004fda0003f06270 */
[----:B------:R-:W-:Y:S05]  /*35a0*/  @!P0 BRA `(.L_x_103) ;  /* 0x0000000000b08947 */ /* 0x000fea0003800000 */
[----:B------:R-:W-:Y:S01]  /*35b0*/  BSSY.RECONVERGENT B0, `(.L_x_103) ;  /* 0x000002b000007945 */ /* 0x000fe20003800200 */
[----:B------:R-:W-:-:S07]  /*35c0*/  IMAD.MOV.U32 R24, RZ, RZ, RZ ;  /* 0x000000ffff187224 */ /* 0x000fce00078e00ff */
.L_x_110:
[----:B0-----:R-:W0:Y:S02]  /*35d0*/  LDC.64 R12, c[0x4][0x8] ;  /* 0x01000200ff0c7b82 */ /* 0x001e240000000a00 */
[----:B0-----:R-:W-:-:S06]  /*35e0*/  IMAD.WIDE.U32 R14, R24, 0x4, R12 ;  /* 0x00000004180e7825 */ /* 0x001fcc00078e000c */
[----:B------:R-:W0:Y:S01]  /*35f0*/  LDC.64 R12, c[0x0][0x380] ;  /* 0x0000e000ff0c7b82 */ /* 0x000e220000000a00 */
[----:B------:R-:W0:Y:S02]  /*3600*/  LDG.E R19, desc[UR10][R14.64] ;  /* 0x0000000a0e137981 */ /* 0x000e24000c1e1900 */
[----:B0-----:R-:W-:-:S05]  /*3610*/  IMAD.WIDE R12, R19, 0x8, R12 ;  /* 0x00000008130c7825 */ /* 0x001fca00078e020c */
[----:B------:R-:W2:Y:S04]  /*3620*/  LDG.E R16, desc[UR10][R12.64] ;  /* 0x0000000a0c107981 */ /* 0x000ea8000c1e1900 */
[----:B------:R-:W3:Y:S01]  /*3630*/  LDG.E R25, desc[UR10][R12.64+0x4] ;  /* 0x0000040a0c197981 */ /* 0x000ee2000c1e1900 */
[----:B------:R-:W-:Y:S01]  /*3640*/  BSSY.RECONVERGENT B1, `(.L_x_104) ;  /* 0x000001e000017945 */ /* 0x000fe20003800200 */
[----:B--2---:R-:W-:Y:S02]  /*3650*/  IMAD.IADD R26, R23, 0x1, R16 ;  /* 0x00000001171a7824 */ /* 0x004fe400078e0210 */
[----:B---3--:R-:W-:-:S05]  /*3660*/  IMAD.IADD R25, R16, 0x1, R25 ;  /* 0x0000000110197824 */ /* 0x008fca00078e0219 */
[----:B------:R-:W-:-:S13]  /*3670*/  ISETP.GE.AND P0, PT, R26, R25, PT ;  /* 0x000000191a00720c */ /* 0x000fda0003f06270 */
[----:B------:R-:W-:Y:S05]  /*3680*/  @P0 BRA `(.L_x_105) ;  /* 0x0000000000640947 */ /* 0x000fea0003800000 */
[----:B------:R-:W0:Y:S01]  /*3690*/  LDC.64 R16, c[0x0][0x390] ;  /* 0x0000e400ff107b82 */ /* 0x000e220000000a00 */
[----:B------:R-:W-:Y:S07]  /*36a0*/  BSSY.RECONVERGENT B2, `(.L_x_106) ;  /* 0x0000015000027945 */ /* 0x000fee0003800200 */
[----:B------:R-:W1:Y:S01]  /*36b0*/  LDC.64 R14, c[0x0][0x390] ;  /* 0x0000e400ff0e7b82 */ /* 0x000e620000000a00 */
[----:B0-----:R-:W-:-:S07]  /*36c0*/  IMAD.WIDE R16, R19, 0x2, R16 ;  /* 0x0000000213107825 */ /* 0x001fce00078e0210 */
.L_x_109:
[----:B-1----:R-:W0:Y:S02]  /*36d0*/  LDC.64 R12, c[0x0][0x388] ;  /* 0x0000e200ff0c7b82 */ /* 0x002e240000000a00 */
[----:B0-----:R-:W-:-:S06]  /*36e0*/  IMAD.WIDE R12, R26, 0x4, R12 ;  /* 0x000000041a0c7825 */ /* 0x001fcc00078e020c */
[----:B------:R-:W1:Y:S02]  /*36f0*/  LDG.E R13, desc[UR10][R12.64] ;  /* 0x0000000a0c0d7981 */ /* 0x000e64000c1e1900 */
[----:B-1----:R-:W-:-:S05]  /*3700*/  IMAD.WIDE R18, R13, 0x2, R14 ;  /* 0x000000020d127825 */ /* 0x002fca00078e020e */
[----:B------:R-:W2:Y:S01]  /*3710*/  LDG.E.U16 R27, desc[UR10][R18.64] ;  /* 0x0000000a121b7981 */ /* 0x000ea2000c1e1500 */
[----:B------:R-:W-:Y:S01]  /*3720*/  IMAD.IADD R26, R11, 0x1, R26 ;  /* 0x000000010b1a7824 */ /* 0x000fe200078e021a */
        /* <DEDUP_REMOVED lines=10> */
.L_x_108:
[----:B------:R-:W-:Y:S05]  /*37d0*/  BSYNC.RECONVERGENT B3 ;  /* 0x0000000000037941 */ /* 0x000fea0003800200 */
.L_x_107:
[----:B------:R-:W-:Y:S05]  /*37e0*/  @!P2 BRA `(.L_x_109) ;  /* 0xfffffffc00b8a947 */ /* 0x000fea000383ffff */
[----:B------:R-:W-:Y:S05]  /*37f0*/  BSYNC.RECONVERGENT B2 ;  /* 0x0000000000027941 */ /* 0x000fea0003800200 */
.L_x_106:
[----:B-1----:R-:W0:Y:S02]  /*3800*/  LDC.64 R12, c[0x4][0x18] ;  /* 0x01000600ff0c7b82 */ /* 0x002e240000000a00 */
[----:B0-----:R0:W5:Y:S02]  /*3810*/  LDG.E R17, desc[UR10][R12.64] ;  /* 0x0000000a0c117981 */ /* 0x001164000c1e1900 */
.L_x_105:
[----:B------:R-:W-:Y:S05]  /*3820*/  BSYNC.RECONVERGENT B1 ;  /* 0x0000000000017941 */ /* 0x000fea0003800200 */
.L_x_104:
[----:B------:R-:W-:-:S05]  /*3830*/  VIADD R24, R24, 0x1 ;  /* 0x0000000118187836 */ /* 0x000fca0000000000 */
[----:B-----5:R-:W-:-:S13]  /*3840*/  ISETP.GE.AND P0, PT, R24, R17, PT ;  /* 0x000000111800720c */ /* 0x020fda0003f06270 */
[----:B------:R-:W-:Y:S05]  /*3850*/  @!P0 BRA `(.L_x_110) ;  /* 0xfffffffc005c8947 */ /* 0x000fea000383ffff */
[----:B------:R-:W-:Y:S05]  /*3860*/  BSYNC.RECONVERGENT B0 ;  /* 0x0000000000007941 */ /* 0x000fea0003800200 */
.L_x_103:
[----:B------:R-:W-:-:S03]  /*3870*/  UMOV UR5, 0xffffffff ;  /* 0xffffffff00057882 */ /* 0x000fc60000000000 */
[----:B------:R-:W-:Y:S05]  /*3880*/  BRA.DIV UR5, `(.L_x_111) ;  /* 0x0000000605647947 */ /* 0x000fea000b800000 */
[----:B------:R-:W-:Y:S06]  /*3890*/  BAR.SYNC.DEFER_BLOCKING 0x0 ;  /* 0x0000000000007b1d */ /* 0x000fec0000010000 */
.L_x_131:
[----:B------:R-:W-:Y:S04]  /*38a0*/  BSSY B0, `(.L_x_112) ;  /* 0x000001d000007945 */ /* 0x000fe80003800000 */
[----:B------:R-:W-:Y:S05]  /*38b0*/  @P1 BRA `(.L_x_113) ;  /* 0x00000000006c1947 */ /* 0x000fea0003800000 */
[----:B0-----:R-:W0:Y:S01]  /*38c0*/  S2R R13, SR_LANEID ;  /* 0x00000000000d7919 */ /* 0x001e220000000000 */
[----:B------:R-:W-:Y:S01]  /*38d0*/  VOTEU.ANY UR5, UPT, PT ;  /* 0x0000000000057886 */ /* 0x000fe200038e0100 */
[----:B------:R-:W-:-:S05]  /*38e0*/  CS2R.32 R17, SR_CgaSize ;  /* 0x0000000000117805 */ /* 0x000fca0000008a00 */
        /* <DEDUP_REMOVED lines=18> */
.L_x_114:
[----:B------:R-:W2:Y:S04]  /*3a10*/  LD.E.STRONG.GPU R15, desc[UR10][R12.64+0x4] ;  /* 0x0000040a0c0f7980 */ /* 0x000ea8000c10f900 */
[----:B--2---:R-:W-:Y:S01]  /*3a20*/  CCTL.IVALL ;  /* 0x00000000ff00798f */ /* 0x004fe20002000000 */
[----:B------:R-:W-:Y:S05]  /*3a30*/  YIELD ;  /* 0x0000000000007946 */ /* 0x000fea0003800000 */
[----:B------:R-:W-:-:S04]  /*3a40*/  LOP3.LUT R15, R15, R14, RZ, 0x3c, !PT ;  /* 0x0000000e0f0f7212 */ /* 0x000fc800078e3cff */
[----:B------:R-:W-:-:S13]  /*3a50*/  ISETP.GT.AND P0, PT, R15, -0x1, PT ;  /* 0xffffffff0f00780c */ /* 0x000fda0003f04270 */
[----:B------:R-:W-:Y:S05]  /*3a60*/  @P0 BRA `(.L_x_114) ;  /* 0xfffffffc00e80947 */ /* 0x000fea000383ffff */
.L_x_113:
[----:B------:R-:W-:Y:S05]  /*3a70*/  BSYNC B0 ;  /* 0x0000000000007941 */ /* 0x000fea0003800000 */
.L_x_112:
[----:B------:R-:W-:-:S03]  /*3a80*/  UMOV UR5, 0xffffffff ;  /* 0xffffffff00057882 */ /* 0x000fc60000000000 */
[----:B------:R-:W-:Y:S05]  /*3a90*/  BRA.DIV UR5, `(.L_x_115) ;  /* 0x0000000605107947 */ /* 0x000fea000b800000 */
[----:B------:R-:W-:Y:S06]  /*3aa0*/  BAR.SYNC.DEFER_BLOCKING 0x0 ;  /* 0x0000000000007b1d */ /* 0x000fec0000010000 */
.L_x_134:
[----:B0-----:R-:W0:Y:S02]  /*3ab0*/  LDC.64 R12, c[0x0][0x398] ;  /* 0x0000e600ff0c7b82 */ /* 0x001e240000000a00 */
[----:B0-----:R-:W2:Y:S01]  /*3ac0*/  LDG.E.U8 R12, desc[UR10][R12.64] ;  /* 0x0000000a0c0c7981 */ /* 0x001ea2000c1e1100 */
[----:B------:R-:W-:Y:S01]  /*3ad0*/  VIADD R4, R4, 0x1 ;  /* 0x0000000104047836 */ /* 0x000fe20000000000 */
[----:B--2---:R-:W-:-:S13]  /*3ae0*/  ISETP.NE.AND P0, PT, R12, RZ, PT ;  /* 0x000000ff0c00720c */ /* 0x004fda0003f05270 */
[----:B------:R-:W-:Y:S05]  /*3af0*/  @!P0 BRA `(.L_x_116) ;  /* 0xffffffc800bc8947 */ /* 0x000fea000383ffff */
[----:B------:R-:W-:Y:S05]  /*3b00*/  EXIT ;  /* 0x000000000000794d */ /* 0x000fea0003800000 */
.L_x_3:
[----:B------:R-:W-:Y:S05]  /*3b10*/  BPT.TRAP 0x1 ;  /* 0x000000040000795c */ /* 0x000fea0000300000 */
.L_x_4:
[----:B------:R-:W-:Y:S01]  /*3b20*/  BSSY B0, `(.L_x_117) ;  /* 0x000000a000007945 */ /* 0x000fe20003800000 */
[----:B------:R-:W-:Y:S02]  /*3b30*/  IMAD.MOV.U32 R15, RZ, RZ, 0x0 ;  /* 0x00000000ff0f7424 */ /* 0x000fe400078e00ff */
[----:B------:R-:W-:Y:S02]  /*3b40*/  IMAD.MOV.U32 R16, RZ, RZ, 0x0 ;  /* 0x00000000ff107424 */ /* 0x000fe400078e00ff */
[----:B------:R-:W-:-:S07]  /*3b50*/  IMAD.MOV.U32 R14, RZ, RZ, -0x1 ;  /* 0xffffffffff0e7424 */ /* 0x000fce00078e00ff */
[----:B------:R-:W-:Y:S05]  /*3b60*/  WARPSYNC.COLLECTIVE.ALL `(.L_x_118) ;  /* 0x0000000000147948 */ /* 0x000fea0003c00000 */
[----:B------:R-:W-:-:S04]  /*3b70*/  SHF.L.U32 R16, R16, 0x10, RZ ;  /* 0x0000001010107819 */ /* 0x000fc800000006ff */
[----:B------:R-:W-:-:S05]  /*3b80*/  LOP3.LUT R16, R16, 0xf, R15, 0xf8, !PT ;  /* 0x0000000f10107812 */ /* 0x000fca00078ef80f */
[----:B------:R0:W-:Y:S02]  /*3b90*/  BAR.SYNC.DEFER_BLOCKING R16, R16 ;  /* 0x000000100000731d */ /* 0x0001e40000010000 */
[----:B0-----:R-:W-:-:S04]  /*3ba0*/  SHF.R.U32 R16, R16, 0x10, RZ ;  /* 0x0000001010107819 */ /* 0x001fc800000016ff */
[----:B------:R-:W-:Y:S05]  /*3bb0*/  ENDCOLLECTIVE ;  /* 0x000000000000791b */ /* 0x000fea0003800000 */
.L_x_118:
[----:B------:R-:W-:Y:S05]  /*3bc0*/  BSYNC B0 ;  /* 0x0000000000007941 */ /* 0x000fea0003800000 */
.L_x_117:
[----:B------:R-:W-:Y:S05]  /*3bd0*/  BRA `(.L_x_119) ;  /* 0xffffffc800e07947 */ /* 0x000fea000383ffff */
.L_x_8:
        /* <DEDUP_REMOVED lines=10> */
.L_x_121:
[----:B------:R-:W-:Y:S05]  /*3c80*/  BSYNC B0 ;  /* 0x0000000000007941 */ /* 0x000fea0003800000 */
.L_x_120:
[----:B------:R-:W-:Y:S05]  /*3c90*/  BRA `(.L_x_122) ;  /* 0xffffffcc00207947 */ /* 0x000fea000383ffff */
.L_x_89:
[----:B------:R-:W-:Y:S01]  /*3ca0*/  BSSY B0, `(.L_x_123) ;  /* 0x000000a000007945 */ /* 0x000fe20003800000 */
[----:B-12---:R-:W-:Y:S02]  /*3cb0*/  IMAD.MOV.U32 R15, RZ, RZ, 0x0 ;  /* 0x00000000ff0f7424 */ /* 0x006fe400078e00ff */
        /* <DEDUP_REMOVED lines=8> */
.L_x_124:
[----:B------:R-:W-:Y:S05]  /*3d40*/  BSYNC B0 ;  /* 0x0000000000007941 */ /* 0x000fea0003800000 */
.L_x_123:
[----:B------:R-:W-:Y:S05]  /*3d50*/  BRA `(.L_x_125) ;  /* 0xfffffff000b87947 */ /* 0x000fea000383ffff */
.L_x_93:
        /* <DEDUP_REMOVED lines=10> */
.L_x_127:
[----:B------:R-:W-:Y:S05]  /*3e00*/  BSYNC B0 ;  /* 0x0000000000007941 */ /* 0x000fea0003800000 */
.L_x_126:
[----:B------:R-:W-:Y:S05]  /*3e10*/  BRA `(.L_x_128) ;  /* 0xfffffff400107947 */ /* 0x000fea000383ffff */
.L_x_111:
[----:B------:R-:W-:Y:S01]  /*3e20*/  BSSY B0, `(.L_x_129) ;  /* 0x000000a000007945 */ /* 0x000fe20003800000 */
[----:B------:R-:W-:Y:S02]  /*3e30*/  IMAD.MOV.U32 R15, RZ, RZ, 0x0 ;  /* 0x00000000ff0f7424 */ /* 0x000fe400078e00ff */
[----:B------:R-:W-:Y:S02]  /*3e40*/  IMAD.MOV.U32 R16, RZ, RZ, 0x0 ;  /* 0x00000000ff107424 */ /* 0x000fe400078e00ff */
[----:B------:R-:W-:-:S07]  /*3e50*/  IMAD.MOV.U32 R14, RZ, RZ, -0x1 ;  /* 0xffffffffff0e7424 */ /* 0x000fce00078e00ff */
[----:B0-----:R-:W-:Y:S05]  /*3e60*/  WARPSYNC.COLLECTIVE.ALL `(.L_x_130) ;  /* 0x0000000000147948 */ /* 0x001fea0003c00000 */
[----:B------:R-:W-:-:S04]  /*3e70*/  SHF.L.U32 R16, R16, 0x10, RZ ;  /* 0x0000001010107819 */ /* 0x000fc800000006ff */
[----:B------:R-:W-:-:S05]  /*3e80*/  LOP3.LUT R16, R16, 0xf, R15, 0xf8, !PT ;  /* 0x0000000f10107812 */ /* 0x000fca00078ef80f */
[----:B------:R1:W-:Y:S02]  /*3e90*/  BAR.SYNC.DEFER_BLOCKING R16, R16 ;  /* 0x000000100000731d */ /* 0x0003e40000010000 */
[----:B-1----:R-:W-:-:S04]  /*3ea0*/  SHF.R.U32 R16, R16, 0x10, RZ ;  /* 0x0000001010107819 */ /* 0x002fc800000016ff */
[----:B0-----:R-:W-:Y:S05]  /*3eb0*/  ENDCOLLECTIVE ;  /* 0x000000000000791b */ /* 0x001fea0003800000 */
.L_x_130:
[----:B------:R-:W-:Y:S05]  /*3ec0*/  BSYNC B0 ;  /* 0x0000000000007941 */ /* 0x000fea0003800000 */
.L_x_129:
[----:B------:R-:W-:Y:S05]  /*3ed0*/  BRA `(.L_x_131) ;  /* 0xfffffff800707947 */ /* 0x000fea000383ffff */
.L_x_115:
        /* <DEDUP_REMOVED lines=10> */
.L_x_133:
[----:B------:R-:W-:Y:S05]  /*3f80*/  BSYNC B0 ;  /* 0x0000000000007941 */ /* 0x000fea0003800000 */
.L_x_132:
[----:B------:R-:W-:Y:S05]  /*3f90*/  BRA `(.L_x_134) ;  /* 0xfffffff800c47947 */ /* 0x000fea000383ffff */
.L_x_135:
[----:B------:R-:W-:-:S00]  /*3fa0*/  BRA `(.L_x_135) ;  /* 0xfffffffc00fc7947 */ /* 0x000fc0000383ffff */
[----:B------:R-:W-:-:S00]  /*3fb0*/  NOP ;  /* 0x0000000000007918 */ /* 0x000fc00000000000 */
        /* <DEDUP_REMOVED lines=12> */
.L_x_136:


//--------------------- .nv.shared._Z22CUDA_BFS_KERNEL_CG_NEWP4NodePiPsPbS1_ --------------------------
	.section	.nv.shared._Z22CUDA_BFS_KERNEL_CG_NEWP4NodePiPsPbS1_,"aw",@nobits
	.sectionflags	@""
	.align	4
.nv.shared._Z22CUDA_BFS_KERNEL_CG_NEWP4NodePiPsPbS1_:
	.zero		46100


//--------------------- .nv.shared.reserved.0     --------------------------
	.section	.nv.shared.reserved.0,"aw",@nobits
	.weak		__nv_reservedSMEM_offset_0_alias
	.size		__nv_reservedSMEM_offset_0_alias, 0, 64
	.other		__nv_reservedSMEM_offset_0_alias,@"STO_CUDA_RESERVED_SHARED STV_DEFAULT"
__nv_reservedSMEM_offset_0_alias:
	.zero		0
	.zero		64


//--------------------- .nv.global                --------------------------
	.section	.nv.global,"aw",@nobits
	.align	4
.nv.global:
	.type		NODE_i,@object
	.size		NODE_i,(ftr_size_EQ - NODE_i)
NODE_i:
	.zero		4
	.type		ftr_size_EQ,@object
	.size		ftr_size_EQ,(ftr_size_FQ - ftr_size_EQ)
ftr_size_EQ:
	.zero		4
	.type		ftr_size_FQ,@object
	.size		ftr_size_FQ,(ftr_EQ - ftr_size_FQ)
ftr_size_FQ:
	.zero		4
	.type		ftr_EQ,@object
	.size		ftr_EQ,(ftr_FQ - ftr_EQ)
ftr_EQ:
	.zero		14336
	.type		ftr_FQ,@object
	.size		ftr_FQ,(.L_1 - ftr_FQ)
ftr_FQ:
	.zero		65536
.L_1:


//--------------------- .nv.constant0._Z22CUDA_BFS_KERNEL_CG_NEWP4NodePiPsPbS1_ --------------------------
	.section	.nv.constant0._Z22CUDA_BFS_KERNEL_CG_NEWP4NodePiPsPbS1_,"a",@progbits
	.sectionflags	@""
	.align	4
.nv.constant0._Z22CUDA_BFS_KERNEL_CG_NEWP4NodePiPsPbS1_:
	.zero		936


//--------------------- SYMBOLS --------------------------

	.type		.nv.reservedSmem.offset0,@object
	.size		.nv.reservedSmem.offset0,0x4
	.type		.nv.reservedSmem.cap,@object
	.size		.nv.reservedSmem.cap,0x4
